	.target	sm_90a

	.elftype	@"ET_EXEC"


//--------------------- .note.nv.tkinfo           --------------------------
	.section	.note.nv.tkinfo,"",@"SHT_NOTE"
	.sectionflags	@"SHF_NOTE_NV_TKINFO"
	.tkinfo
        /*0018*/ 	.word	0x00000002
        /*0030*/ 	.string	""
        /*0030*/ 	.string	"ptxas"
        /*0030*/ 	.string	"Cuda compilation tools, release 13.0, V13.0.88"
        /*0030*/ 	.string	"Build cuda_13.0.r13.0/compiler.36424714_0"
        /*0030*/ 	.string	"-arch sm_90a -m 64 "



//--------------------- .note.nv.cuinfo           --------------------------
	.section	.note.nv.cuinfo,"",@"SHT_NOTE"
	.sectionflags	@"SHF_NOTE_NV_CUINFO"
        /*0018*/ 	.short	0x0002
        /*001a*/ 	.short	0x005a
        /*001c*/ 	.short	0x0082
	.zero		2


//--------------------- .nv.info                  --------------------------
	.section	.nv.info,"",@"SHT_CUDA_INFO"
	.align	4


	//----- nvinfo : EIATTR_REGCOUNT
	.align		4
        /*0000*/ 	.byte	0x04, 0x2f
        /*0002*/ 	.short	(.L_15 - .L_14)
	.align		4
.L_14:
        /*0004*/ 	.word	index@(_ZN7cutlass13device_kernelINS_4gemm6kernel13GemmUniversalIN4cute5tupleIJiiiiEEENS1_10collective13CollectiveMmaINS1_34MainloopSm90TmaGmmaWarpSpecializedILi3ENS5_IJNS4_1CILi2EEENSA_ILi1EEESC_EEENS1_35KernelTmaWarpSpecializedCooperativeEEENS5_IJNSA_ILi256EEESG_NSA_ILi64EEEEEENS_10bfloat16_tENS5_IJlSC_lEEESJ_SK_NS4_8TiledMMAINS4_8MMA_AtomIJNS4_4SM904GMMA28MMA_64x256x16_F32BF16BF16_SSILNSO_5MajorE0ELSQ_0ELNSO_7ScaleInE1ELSR_1EEEEEENS4_6LayoutISD_NS5_IJSC_NSA_ILi0EEESV_EEEEENS5_IJNS4_10UnderscoreESY_SY_EEEEENS4_13SM90_TMA_LOADENS4_14ComposedLayoutINS4_7SwizzleILi3ELi4ELi3EEENS4_18smem_ptr_flag_bitsILi16EEENSU_INS5_IJNSA_ILi8EEESH_EEENS5_IJSH_SC_EEEEEEEvNS4_8identityENS4_23SM90_TMA_LOAD_MULTICASTES1B_vS1C_EENS_8epilogue10collective6detail29Sm90TmaWarpSpecializedAdapterINS1G_15DefaultEpilogueISJ_SK_SK_NS1F_6thread17LinearCombinationISJ_Li1EffLNS1K_9ScaleType4KindE0ELNS_15FloatRoundStyleE2ESJ_EENS1_15EpilogueDefaultEEEEEvvEEEEvNT_6ParamsE)
        /*0008*/ 	.word	0x000000a8


	//----- nvinfo : EIATTR_FRAME_SIZE
	.align		4
.L_15:
        /*000c*/ 	.byte	0x04, 0x11
        /*000e*/ 	.short	(.L_17 - .L_16)
	.align		4
.L_16:
        /*0010*/ 	.word	index@(_ZN7cutlass13device_kernelINS_4gemm6kernel13GemmUniversalIN4cute5tupleIJiiiiEEENS1_10collective13CollectiveMmaINS1_34MainloopSm90TmaGmmaWarpSpecializedILi3ENS5_IJNS4_1CILi2EEENSA_ILi1EEESC_EEENS1_35KernelTmaWarpSpecializedCooperativeEEENS5_IJNSA_ILi256EEESG_NSA_ILi64EEEEEENS_10bfloat16_tENS5_IJlSC_lEEESJ_SK_NS4_8TiledMMAINS4_8MMA_AtomIJNS4_4SM904GMMA28MMA_64x256x16_F32BF16BF16_SSILNSO_5MajorE0ELSQ_0ELNSO_7ScaleInE1ELSR_1EEEEEENS4_6LayoutISD_NS5_IJSC_NSA_ILi0EEESV_EEEEENS5_IJNS4_10UnderscoreESY_SY_EEEEENS4_13SM90_TMA_LOADENS4_14ComposedLayoutINS4_7SwizzleILi3ELi4ELi3EEENS4_18smem_ptr_flag_bitsILi16EEENSU_INS5_IJNSA_ILi8EEESH_EEENS5_IJSH_SC_EEEEEEEvNS4_8identityENS4_23SM90_TMA_LOAD_MULTICASTES1B_vS1C_EENS_8epilogue10collective6detail29Sm90TmaWarpSpecializedAdapterINS1G_15DefaultEpilogueISJ_SK_SK_NS1F_6thread17LinearCombinationISJ_Li1EffLNS1K_9ScaleType4KindE0ELNS_15FloatRoundStyleE2ESJ_EENS1_15EpilogueDefaultEEEEEvvEEEEvNT_6ParamsE)
        /*0014*/ 	.word	0x00000788


	//----- nvinfo : EIATTR_MIN_STACK_SIZE
	.align		4
.L_17:
        /*0018*/ 	.byte	0x04, 0x12
        /*001a*/ 	.short	(.L_19 - .L_18)
	.align		4
.L_18:
        /*001c*/ 	.word	index@(_ZN7cutlass13device_kernelINS_4gemm6kernel13GemmUniversalIN4cute5tupleIJiiiiEEENS1_10collective13CollectiveMmaINS1_34MainloopSm90TmaGmmaWarpSpecializedILi3ENS5_IJNS4_1CILi2EEENSA_ILi1EEESC_EEENS1_35KernelTmaWarpSpecializedCooperativeEEENS5_IJNSA_ILi256EEESG_NSA_ILi64EEEEEENS_10bfloat16_tENS5_IJlSC_lEEESJ_SK_NS4_8TiledMMAINS4_8MMA_AtomIJNS4_4SM904GMMA28MMA_64x256x16_F32BF16BF16_SSILNSO_5MajorE0ELSQ_0ELNSO_7ScaleInE1ELSR_1EEEEEENS4_6LayoutISD_NS5_IJSC_NSA_ILi0EEESV_EEEEENS5_IJNS4_10UnderscoreESY_SY_EEEEENS4_13SM90_TMA_LOADENS4_14ComposedLayoutINS4_7SwizzleILi3ELi4ELi3EEENS4_18smem_ptr_flag_bitsILi16EEENSU_INS5_IJNSA_ILi8EEESH_EEENS5_IJSH_SC_EEEEEEEvNS4_8identityENS4_23SM90_TMA_LOAD_MULTICASTES1B_vS1C_EENS_8epilogue10collective6detail29Sm90TmaWarpSpecializedAdapterINS1G_15DefaultEpilogueISJ_SK_SK_NS1F_6thread17LinearCombinationISJ_Li1EffLNS1K_9ScaleType4KindE0ELNS_15FloatRoundStyleE2ESJ_EENS1_15EpilogueDefaultEEEEEvvEEEEvNT_6ParamsE)
        /*0020*/ 	.word	0x00000788
.L_19:


//--------------------- .nv.compat                --------------------------
	.section	.nv.compat,"",@"SHT_CUDA_COMPAT_INFO"
	.align	4
        /*0000*/ 	.byte	0x02, 0x09, 0x01, 0x00, 0x02, 0x02, 0x04, 0x00, 0x02, 0x05, 0x05, 0x00, 0x03, 0x07, 0x01, 0x01
        /*0010*/ 	.byte	0x02, 0x03, 0x01, 0x00, 0x02, 0x06, 0x01, 0x00, 0x04, 0x0b, 0x08, 0x00, 0x00, 0x00, 0x00, 0x00
        /*0020*/ 	.byte	0x00, 0x00, 0x00, 0x00


//--------------------- .nv.info._ZN7cutlass13device_kernelINS_4gemm6kernel13GemmUniversalIN4cute5tupleIJiiiiEEENS1_10collective13CollectiveMmaINS1_34MainloopSm90TmaGmmaWarpSpecializedILi3ENS5_IJNS4_1CILi2EEENSA_ILi1EEESC_EEENS1_35KernelTmaWarpSpecializedCooperativeEEENS5_IJNSA_ILi256EEESG_NSA_ILi64EEEEEENS_10bfloat16_tENS5_IJlSC_lEEESJ_SK_NS4_8TiledMMAINS4_8MMA_AtomIJNS4_4SM904GMMA28MMA_64x256x16_F32BF16BF16_SSILNSO_5MajorE0ELSQ_0ELNSO_7ScaleInE1ELSR_1EEEEEENS4_6LayoutISD_NS5_IJSC_NSA_ILi0EEESV_EEEEENS5_IJNS4_10UnderscoreESY_SY_EEEEENS4_13SM90_TMA_LOADENS4_14ComposedLayoutINS4_7SwizzleILi3ELi4ELi3EEENS4_18smem_ptr_flag_bitsILi16EEENSU_INS5_IJNSA_ILi8EEESH_EEENS5_IJSH_SC_EEEEEEEvNS4_8identityENS4_23SM90_TMA_LOAD_MULTICASTES1B_vS1C_EENS_8epilogue10collective6detail29Sm90TmaWarpSpecializedAdapterINS1G_15DefaultEpilogueISJ_SK_SK_NS1F_6thread17LinearCombinationISJ_Li1EffLNS1K_9ScaleType4KindE0ELNS_15FloatRoundStyleE2ESJ_EENS1_15EpilogueDefaultEEEEEvvEEEEvNT_6ParamsE --------------------------
	.section	.nv.info._ZN7cutlass13device_kernelINS_4gemm6kernel13GemmUniversalIN4cute5tupleIJiiiiEEENS1_10collective13CollectiveMmaINS1_34MainloopSm90TmaGmmaWarpSpecializedILi3ENS5_IJNS4_1CILi2EEENSA_ILi1EEESC_EEENS1_35KernelTmaWarpSpecializedCooperativeEEENS5_IJNSA_ILi256EEESG_NSA_ILi64EEEEEENS_10bfloat16_tENS5_IJlSC_lEEESJ_SK_NS4_8TiledMMAINS4_8MMA_AtomIJNS4_4SM904GMMA28MMA_64x256x16_F32BF16BF16_SSILNSO_5MajorE0ELSQ_0ELNSO_7ScaleInE1ELSR_1EEEEEENS4_6LayoutISD_NS5_IJSC_NSA_ILi0EEESV_EEEEENS5_IJNS4_10UnderscoreESY_SY_EEEEENS4_13SM90_TMA_LOADENS4_14ComposedLayoutINS4_7SwizzleILi3ELi4ELi3EEENS4_18smem_ptr_flag_bitsILi16EEENSU_INS5_IJNSA_ILi8EEESH_EEENS5_IJSH_SC_EEEEEEEvNS4_8identityENS4_23SM90_TMA_LOAD_MULTICASTES1B_vS1C_EENS_8epilogue10collective6detail29Sm90TmaWarpSpecializedAdapterINS1G_15DefaultEpilogueISJ_SK_SK_NS1F_6thread17LinearCombinationISJ_Li1EffLNS1K_9ScaleType4KindE0ELNS_15FloatRoundStyleE2ESJ_EENS1_15EpilogueDefaultEEEEEvvEEEEvNT_6ParamsE,"",@"SHT_CUDA_INFO"
	.sectionflags	@""
	.align	4


	//----- nvinfo : EIATTR_CUDA_API_VERSION
	.align		4
        /*0000*/ 	.byte	0x04, 0x37
        /*0002*/ 	.short	(.L_21 - .L_20)
.L_20:
        /*0004*/ 	.word	0x00000082


	//----- nvinfo : EIATTR_KPARAM_INFO
	.align		4
.L_21:
        /*0008*/ 	.byte	0x04, 0x17
        /*000a*/ 	.short	(.L_23 - .L_22)
.L_22:
        /*000c*/ 	.word	0x00000000
        /*0010*/ 	.short	0x0000
        /*0012*/ 	.short	0x0070
        /*0014*/ 	.byte	0x00, 0xf0, 0x01, 0x10


	//----- nvinfo : EIATTR_SPARSE_MMA_MASK
	.align		4
.L_23:
        /*0018*/ 	.byte	0x03, 0x50
        /*001a*/ 	.short	0x0000


	//----- nvinfo : EIATTR_MAXREG_COUNT
	.align		4
        /*001c*/ 	.byte	0x03, 0x1b
        /*001e*/ 	.short	0x00a8


	//----- nvinfo : EIATTR_NUM_BARRIERS
	.align		4
        /*0020*/ 	.byte	0x02, 0x4c
        /*0022*/ 	.byte	0x01
	.zero		1


	//----- nvinfo : EIATTR_EXTERNS
	.align		4
        /*0024*/ 	.byte	0x04, 0x0f
        /*0026*/ 	.short	(.L_25 - .L_24)


	//   ....[0]....
	.align		4
.L_24:
        /*0028*/ 	.word	index@(__assertfail)


	//----- nvinfo : EIATTR_ANNOTATIONS
	.align		4
.L_25:
        /*002c*/ 	.byte	0x04, 0x55
        /*002e*/ 	.short	(.L_27 - .L_26)


	//   ....[0]....
.L_26:
        /*0030*/ 	.word	0x00000001
        /*0034*/ 	.byte	0xe0, 0x09, 0x00, 0x00, 0x01, 0x00, 0x00, 0x00, 0xf0, 0x09, 0x00, 0x00, 0x01, 0x00, 0x00, 0x00
        /* <DEDUP_REMOVED lines=716> */
        /*2d04*/ 	.byte	0xd0, 0xb0, 0x01, 0x00, 0x01, 0x00, 0x00, 0x00, 0xf0, 0xb0, 0x01, 0x00


	//----- nvinfo : EIATTR_MERCURY_ISA_VERSION
	.align		4
.L_27:
        /*2d10*/ 	.byte	0x03, 0x5f
        /*2d12*/ 	.short	0x0101


	//----- nvinfo : EIATTR_INT_WARP_WIDE_INSTR_OFFSETS
	.align		4
        /*2d14*/ 	.byte	0x04, 0x31
        /*2d16*/ 	.short	(.L_29 - .L_28)


	//   ....[0]....
.L_28:
        /*2d18*/ 	.word	0x00000560


	//   ....[1]....
        /*2d1c*/ 	.word	0x00000570


	//   ....[2]....
        /*2d20*/ 	.word	0x000006e0


	//----- nvinfo : EIATTR_COOP_GROUP_MASK_REGIDS
	.align		4
.L_29:
        /*2d24*/ 	.byte	0x04, 0x29
        /*2d26*/ 	.short	(.L_31 - .L_30)


	//   ....[0]....
.L_30:
        /*2d28*/ 	.word	0xffffffff


	//   ....[1]....
        /*2d2c*/ 	.word	0xffffffff


	//   ....[2]....
        /*2d30*/ 	.word	0xffffffff


	//   ....[3]....
        /*2d34*/ 	.word	0xffffffff


	//   ....[4]....
        /*2d38*/ 	.word	0xffffffff


	//   ....[5]....
        /*2d3c*/ 	.word	0xffffffff


	//----- nvinfo : EIATTR_COOP_GROUP_INSTR_OFFSETS
	.align		4
.L_31:
        /*2d40*/ 	.byte	0x04, 0x28
        /*2d42*/ 	.short	(.L_33 - .L_32)


	//   ....[0]....
.L_32:
        /*2d44*/ 	.word	0x00000070


	//   ....[1]....
        /*2d48*/ 	.word	0x00000080


	//   ....[2]....
        /*2d4c*/ 	.word	0x000001a0


	//   ....[3]....
        /*2d50*/ 	.word	0x000003b0


	//   ....[4]....
        /*2d54*/ 	.word	0x00000820


	//   ....[5]....
        /*2d58*/ 	.word	0x000013f0


	//----- nvinfo : EIATTR_REG_RECONFIG
	.align		4
.L_33:
        /*2d5c*/ 	.byte	0x01, 0x54
	.zero		2


	//----- nvinfo : EIATTR_SYSCALL_OFFSETS
	.align		4
        /*2d60*/ 	.byte	0x04, 0x46
        /*2d62*/ 	.short	(.L_35 - .L_34)


	//   ....[0]....
.L_34:
        /*2d64*/ 	.word	0x000015a0


	//----- nvinfo : EIATTR_MBARRIER_INSTR_OFFSETS
	.align		4
.L_35:
        /*2d68*/ 	.byte	0x04, 0x39
        /*2d6a*/ 	.short	(.L_37 - .L_36)


	//   ....[0]....
.L_36:
        /*2d6c*/ 	.word	0x00000320
        /*2d70*/ 	.word	0x000000ff
        /*2d74*/ 	.word	0x00000000
        /*2d78*/ 	.short	0x0100
        /*2d7a*/ 	.byte	0x08
	.zero		1


	//   ....[1]....
        /*2d7c*/ 	.word	0x00000330
        /*2d80*/ 	.word	0x000000ff
        /*2d84*/ 	.word	0x00000018
        /*2d88*/ 	.short	0x0100
        /*2d8a*/ 	.byte	0x08
	.zero		1


	//   ....[2]....
        /*2d8c*/ 	.word	0x00000340
        /*2d90*/ 	.word	0x000000ff
        /*2d94*/ 	.word	0x00000008
        /*2d98*/ 	.short	0x0100
        /*2d9a*/ 	.byte	0x08
	.zero		1


	//   ....[3]....
        /*2d9c*/ 	.word	0x00000350
        /*2da0*/ 	.word	0x000000ff
        /*2da4*/ 	.word	0x00000020
        /*2da8*/ 	.short	0x0100
        /*2daa*/ 	.byte	0x08
	.zero		1


	//   ....[4]....
        /*2dac*/ 	.word	0x00000360
        /*2db0*/ 	.word	0x000000ff
        /*2db4*/ 	.word	0x00000010
        /*2db8*/ 	.short	0x0100
        /*2dba*/ 	.byte	0x08
	.zero		1


	//   ....[5]....
        /*2dbc*/ 	.word	0x00000370
        /*2dc0*/ 	.word	0x000000ff
        /*2dc4*/ 	.word	0x00000028
        /*2dc8*/ 	.short	0x0100
        /*2dca*/ 	.byte	0x08
	.zero		1


	//   ....[6]....
        /*2dcc*/ 	.word	0x00000750
        /*2dd0*/ 	.word	0x000000ff
        /*2dd4*/ 	.word	0x00000040
        /*2dd8*/ 	.short	0x0100
        /*2dda*/ 	.byte	0x06
	.zero		1


	//   ....[7]....
        /*2ddc*/ 	.word	0x00000780
        /*2de0*/ 	.word	0x000000ff
        /*2de4*/ 	.word	0x00000048
        /*2de8*/ 	.short	0x0100
        /*2dea*/ 	.byte	0x06
	.zero		1


	//   ....[8]....
        /*2dec*/ 	.word	0x00001680
        /*2df0*/ 	.word	0x00000004
        /*2df4*/ 	.word	0x00000000
        /*2df8*/ 	.short	0x010a
        /*2dfa*/ 	.byte	0x3f
	.zero		1


	//   ....[9]....
        /*2dfc*/ 	.word	0x000016c0
        /*2e00*/ 	.word	0x00000004
        /*2e04*/ 	.word	0x00000000
        /*2e08*/ 	.short	0x010a
        /*2e0a*/ 	.byte	0x3f
	.zero		1


	//   ....[10]....
        /*2e0c*/ 	.word	0x00004d10
        /*2e10*/ 	.word	0x00000004
        /*2e14*/ 	.word	0x00000000
        /*2e18*/ 	.short	0x010a
        /*2e1a*/ 	.byte	0x3f
	.zero		1


	//   ....[11]....
        /*2e1c*/ 	.word	0x00004d50
        /*2e20*/ 	.word	0x00000004
        /*2e24*/ 	.word	0x00000000
        /*2e28*/ 	.short	0x010a
        /*2e2a*/ 	.byte	0x3f
	.zero		1


	//   ....[12]....
        /*2e2c*/ 	.word	0x00008e40
        /*2e30*/ 	.word	0x00000004
        /*2e34*/ 	.word	0x00000000
        /*2e38*/ 	.short	0x0101
        /*2e3a*/ 	.byte	0x3f
	.zero		1


	//   ....[13]....
        /*2e3c*/ 	.word	0x00009060
        /*2e40*/ 	.word	0x00000000
        /*2e44*/ 	.word	0x00000000
        /*2e48*/ 	.short	0x0101
        /*2e4a*/ 	.byte	0x3f
	.zero		1


	//   ....[14]....
        /*2e4c*/ 	.word	0x0001ac60
        /*2e50*/ 	.word	0x00000005
        /*2e54*/ 	.word	0x00000018
        /*2e58*/ 	.short	0x010a
        /*2e5a*/ 	.byte	0x3f
	.zero		1


	//   ....[15]....
        /*2e5c*/ 	.word	0x0001aff0
        /*2e60*/ 	.word	0x00000002
        /*2e64*/ 	.word	0x00000048
        /*2e68*/ 	.short	0x0101
        /*2e6a*/ 	.byte	0x3f
	.zero		1


	//   ....[16]....
        /*2e6c*/ 	.word	0x0001b7f0
        /*2e70*/ 	.word	0x00000005
        /*2e74*/ 	.word	0x00000000
        /*2e78*/ 	.short	0x010a
        /*2e7a*/ 	.byte	0x3f
	.zero		1


	//   ....[17]....
        /*2e7c*/ 	.word	0x0001b880
        /*2e80*/ 	.word	0x00000007
        /*2e84*/ 	.word	0x00000000
        /*2e88*/ 	.short	0x010a
        /*2e8a*/ 	.byte	0x3f
	.zero		1


	//   ....[18]....
        /*2e8c*/ 	.word	0x0001b910
        /*2e90*/ 	.word	0x00000003
        /*2e94*/ 	.word	0x00000000
        /*2e98*/ 	.short	0x010a
        /*2e9a*/ 	.byte	0x3f
	.zero		1


	//   ....[19]....
        /*2e9c*/ 	.word	0x0001b970
        /*2ea0*/ 	.word	0x00000004
        /*2ea4*/ 	.word	0x00000000
        /*2ea8*/ 	.short	0x010a
        /*2eaa*/ 	.byte	0x3f
	.zero		1


	//   ....[20]....
        /*2eac*/ 	.word	0x0001b9c0
        /*2eb0*/ 	.word	0x00000004
        /*2eb4*/ 	.word	0x00000000
        /*2eb8*/ 	.short	0x010a
        /*2eba*/ 	.byte	0x3f
	.zero		1


	//   ....[21]....
        /*2ebc*/ 	.word	0x0001ba90
        /*2ec0*/ 	.word	0x00000005
        /*2ec4*/ 	.word	0x00000018
        /*2ec8*/ 	.short	0x010a
        /*2eca*/ 	.byte	0x3f
	.zero		1


	//   ....[22]....
        /*2ecc*/ 	.word	0x0001bb60
        /*2ed0*/ 	.word	0x00000005
        /*2ed4*/ 	.word	0x00000000
        /*2ed8*/ 	.short	0x010a
        /*2eda*/ 	.byte	0x3f
	.zero		1


	//   ....[23]....
        /*2edc*/ 	.word	0x0001bbb0
        /*2ee0*/ 	.word	0x00000007
        /*2ee4*/ 	.word	0x00000000
        /*2ee8*/ 	.short	0x010a
        /*2eea*/ 	.byte	0x3f
	.zero		1


	//----- nvinfo : EIATTR_NUM_MBARRIERS
	.align		4
.L_37:
        /*2eec*/ 	.byte	0x03, 0x38
        /*2eee*/ 	.short	0x0008


	//----- nvinfo : EIATTR_EXIT_INSTR_OFFSETS
	.align		4
        /*2ef0*/ 	.byte	0x04, 0x1c
        /*2ef2*/ 	.short	(.L_39 - .L_38)


	//   ....[0]....
.L_38:
        /*2ef4*/ 	.word	0x00000a80


	//   ....[1]....
        /*2ef8*/ 	.word	0x00001310


	//   ....[2]....
        /*2efc*/ 	.word	0x0001a2b0


	//   ....[3]....
        /*2f00*/ 	.word	0x0001a8d0


	//   ....[4]....
        /*2f04*/ 	.word	0x0001b960


	//----- nvinfo : EIATTR_MAX_THREADS
	.align		4
.L_39:
        /*2f08*/ 	.byte	0x04, 0x05
        /*2f0a*/ 	.short	(.L_41 - .L_40)
.L_40:
        /*2f0c*/ 	.word	0x00000180
        /*2f10*/ 	.word	0x00000001
        /*2f14*/ 	.word	0x00000001


	//----- nvinfo : EIATTR_CRS_STACK_SIZE
	.align		4
.L_41:
        /*2f18*/ 	.byte	0x04, 0x1e
        /*2f1a*/ 	.short	(.L_43 - .L_42)
.L_42:
        /*2f1c*/ 	.word	0x00000000


	//----- nvinfo : EIATTR_CBANK_PARAM_SIZE
	.align		4
.L_43:
        /*2f20*/ 	.byte	0x03, 0x19
        /*2f22*/ 	.short	0x0470


	//----- nvinfo : EIATTR_PARAM_CBANK
	.align		4
        /*2f24*/ 	.byte	0x04, 0x0a
        /*2f26*/ 	.short	(.L_45 - .L_44)
	.align		4
.L_44:
        /*2f28*/ 	.word	index@(.nv.constant0._ZN7cutlass13device_kernelINS_4gemm6kernel13GemmUniversalIN4cute5tupleIJiiiiEEENS1_10collective13CollectiveMmaINS1_34MainloopSm90TmaGmmaWarpSpecializedILi3ENS5_IJNS4_1CILi2EEENSA_ILi1EEESC_EEENS1_35KernelTmaWarpSpecializedCooperativeEEENS5_IJNSA_ILi256EEESG_NSA_ILi64EEEEEENS_10bfloat16_tENS5_IJlSC_lEEESJ_SK_NS4_8TiledMMAINS4_8MMA_AtomIJNS4_4SM904GMMA28MMA_64x256x16_F32BF16BF16_SSILNSO_5MajorE0ELSQ_0ELNSO_7ScaleInE1ELSR_1EEEEEENS4_6LayoutISD_NS5_IJSC_NSA_ILi0EEESV_EEEEENS5_IJNS4_10UnderscoreESY_SY_EEEEENS4_13SM90_TMA_LOADENS4_14ComposedLayoutINS4_7SwizzleILi3ELi4ELi3EEENS4_18smem_ptr_flag_bitsILi16EEENSU_INS5_IJNSA_ILi8EEESH_EEENS5_IJSH_SC_EEEEEEEvNS4_8identityENS4_23SM90_TMA_LOAD_MULTICASTES1B_vS1C_EENS_8epilogue10collective6detail29Sm90TmaWarpSpecializedAdapterINS1G_15DefaultEpilogueISJ_SK_SK_NS1F_6thread17LinearCombinationISJ_Li1EffLNS1K_9ScaleType4KindE0ELNS_15FloatRoundStyleE2ESJ_EENS1_15EpilogueDefaultEEEEEvvEEEEvNT_6ParamsE)
        /*2f2c*/ 	.short	0x0210
        /*2f2e*/ 	.short	0x0470


	//----- nvinfo : EIATTR_SW_WAR
	.align		4
.L_45:
        /*2f30*/ 	.byte	0x04, 0x36
        /*2f32*/ 	.short	(.L_47 - .L_46)
.L_46:
        /*2f34*/ 	.word	0x00000008
.L_47:


//--------------------- .nv.callgraph             --------------------------
	.section	.nv.callgraph,"",@"SHT_CUDA_CALLGRAPH"
	.align	4
	.sectionentsize	8
	.align		4
        /*0000*/ 	.word	0x00000000
	.align		4
        /*0004*/ 	.word	0xffffffff
	.align		4
        /*0008*/ 	.word	index@(_ZN7cutlass13device_kernelINS_4gemm6kernel13GemmUniversalIN4cute5tupleIJiiiiEEENS1_10collective13CollectiveMmaINS1_34MainloopSm90TmaGmmaWarpSpecializedILi3ENS5_IJNS4_1CILi2EEENSA_ILi1EEESC_EEENS1_35KernelTmaWarpSpecializedCooperativeEEENS5_IJNSA_ILi256EEESG_NSA_ILi64EEEEEENS_10bfloat16_tENS5_IJlSC_lEEESJ_SK_NS4_8TiledMMAINS4_8MMA_AtomIJNS4_4SM904GMMA28MMA_64x256x16_F32BF16BF16_SSILNSO_5MajorE0ELSQ_0ELNSO_7ScaleInE1ELSR_1EEEEEENS4_6LayoutISD_NS5_IJSC_NSA_ILi0EEESV_EEEEENS5_IJNS4_10UnderscoreESY_SY_EEEEENS4_13SM90_TMA_LOADENS4_14ComposedLayoutINS4_7SwizzleILi3ELi4ELi3EEENS4_18smem_ptr_flag_bitsILi16EEENSU_INS5_IJNSA_ILi8EEESH_EEENS5_IJSH_SC_EEEEEEEvNS4_8identityENS4_23SM90_TMA_LOAD_MULTICASTES1B_vS1C_EENS_8epilogue10collective6detail29Sm90TmaWarpSpecializedAdapterINS1G_15DefaultEpilogueISJ_SK_SK_NS1F_6thread17LinearCombinationISJ_Li1EffLNS1K_9ScaleType4KindE0ELNS_15FloatRoundStyleE2ESJ_EENS1_15EpilogueDefaultEEEEEvvEEEEvNT_6ParamsE)
	.align		4
        /*000c*/ 	.word	index@(__assertfail)
	.align		4
        /*0010*/ 	.word	0x00000000
	.align		4
        /*0014*/ 	.word	0xfffffffe
	.align		4
        /*0018*/ 	.word	0x00000000
	.align		4
        /*001c*/ 	.word	0xfffffffd
	.align		4
        /*0020*/ 	.word	0x00000000
	.align		4
        /*0024*/ 	.word	0xfffffffc


//--------------------- .nv.constant4             --------------------------
	.section	.nv.constant4,"a",@progbits
	.align	8
	.align		8
.nv.constant4:
        /*0000*/ 	.dword	__assertfail
	.align		8
        /*0008*/ 	.dword	__unnamed_1
	.align		8
        /*0010*/ 	.dword	_ZN40_INTERNAL_28c40c1f_4_k_cu_3e4ba933_301064cuda3std3__45__cpo5beginE
	.align		8
        /*0018*/ 	.dword	_ZN40_INTERNAL_28c40c1f_4_k_cu_3e4ba933_301064cuda3std3__45__cpo3endE
	.align		8
        /*0020*/ 	.dword	_ZN40_INTERNAL_28c40c1f_4_k_cu_3e4ba933_301064cuda3std3__45__cpo6cbeginE
	.align		8
        /*0028*/ 	.dword	_ZN40_INTERNAL_28c40c1f_4_k_cu_3e4ba933_301064cuda3std3__45__cpo4cendE
	.align		8
        /*0030*/ 	.dword	_ZN40_INTERNAL_28c40c1f_4_k_cu_3e4ba933_301064cuda3std3__442_GLOBAL__N__28c40c1f_4_k_cu_3e4ba933_301066ignoreE
	.align		8
        /*0038*/ 	.dword	_ZN40_INTERNAL_28c40c1f_4_k_cu_3e4ba933_301064cuda3std3__419piecewise_constructE
	.align		8
        /*0040*/ 	.dword	_ZN40_INTERNAL_28c40c1f_4_k_cu_3e4ba933_301064cuda3std3__48in_placeE
	.align		8
        /*0048*/ 	.dword	_ZN40_INTERNAL_28c40c1f_4_k_cu_3e4ba933_301064cuda3std6ranges3__45__cpo4swapE
	.align		8
        /*0050*/ 	.dword	_ZN40_INTERNAL_28c40c1f_4_k_cu_3e4ba933_301064cuda3std6ranges3__45__cpo9iter_moveE
	.align		8
        /*0058*/ 	.dword	_ZN40_INTERNAL_28c40c1f_4_k_cu_3e4ba933_301064cute7productE
	.align		8
        /*0060*/ 	.dword	_ZN40_INTERNAL_28c40c1f_4_k_cu_3e4ba933_301064cute1_E
	.align		8
        /*0068*/ 	.dword	$str$22
	.align		8
        /*0070*/ 	.dword	$str$23


//--------------------- .text._ZN7cutlass13device_kernelINS_4gemm6kernel13GemmUniversalIN4cute5tupleIJiiiiEEENS1_10collective13CollectiveMmaINS1_34MainloopSm90TmaGmmaWarpSpecializedILi3ENS5_IJNS4_1CILi2EEENSA_ILi1EEESC_EEENS1_35KernelTmaWarpSpecializedCooperativeEEENS5_IJNSA_ILi256EEESG_NSA_ILi64EEEEEENS_10bfloat16_tENS5_IJlSC_lEEESJ_SK_NS4_8TiledMMAINS4_8MMA_AtomIJNS4_4SM904GMMA28MMA_64x256x16_F32BF16BF16_SSILNSO_5MajorE0ELSQ_0ELNSO_7ScaleInE1ELSR_1EEEEEENS4_6LayoutISD_NS5_IJSC_NSA_ILi0EEESV_EEEEENS5_IJNS4_10UnderscoreESY_SY_EEEEENS4_13SM90_TMA_LOADENS4_14ComposedLayoutINS4_7SwizzleILi3ELi4ELi3EEENS4_18smem_ptr_flag_bitsILi16EEENSU_INS5_IJNSA_ILi8EEESH_EEENS5_IJSH_SC_EEEEEEEvNS4_8identityENS4_23SM90_TMA_LOAD_MULTICASTES1B_vS1C_EENS_8epilogue10collective6detail29Sm90TmaWarpSpecializedAdapterINS1G_15DefaultEpilogueISJ_SK_SK_NS1F_6thread17LinearCombinationISJ_Li1EffLNS1K_9ScaleType4KindE0ELNS_15FloatRoundStyleE2ESJ_EENS1_15EpilogueDefaultEEEEEvvEEEEvNT_6ParamsE --------------------------
	.section	.text._ZN7cutlass13device_kernelINS_4gemm6kernel13GemmUniversalIN4cute5tupleIJiiiiEEENS1_10collective13CollectiveMmaINS1_34MainloopSm90TmaGmmaWarpSpecializedILi3ENS5_IJNS4_1CILi2EEENSA_ILi1EEESC_EEENS1_35KernelTmaWarpSpecializedCooperativeEEENS5_IJNSA_ILi256EEESG_NSA_ILi64EEEEEENS_10bfloat16_tENS5_IJlSC_lEEESJ_SK_NS4_8TiledMMAINS4_8MMA_AtomIJNS4_4SM904GMMA28MMA_64x256x16_F32BF16BF16_SSILNSO_5MajorE0ELSQ_0ELNSO_7ScaleInE1ELSR_1EEEEEENS4_6LayoutISD_NS5_IJSC_NSA_ILi0EEESV_EEEEENS5_IJNS4_10UnderscoreESY_SY_EEEEENS4_13SM90_TMA_LOADENS4_14ComposedLayoutINS4_7SwizzleILi3ELi4ELi3EEENS4_18smem_ptr_flag_bitsILi16EEENSU_INS5_IJNSA_ILi8EEESH_EEENS5_IJSH_SC_EEEEEEEvNS4_8identityENS4_23SM90_TMA_LOAD_MULTICASTES1B_vS1C_EENS_8epilogue10collective6detail29Sm90TmaWarpSpecializedAdapterINS1G_15DefaultEpilogueISJ_SK_SK_NS1F_6thread17LinearCombinationISJ_Li1EffLNS1K_9ScaleType4KindE0ELNS_15FloatRoundStyleE2ESJ_EENS1_15EpilogueDefaultEEEEEvvEEEEvNT_6ParamsE,"ax",@progbits
	.align	128
.text._ZN7cutlass13device_kernelINS_4gemm6kernel13GemmUniversalIN4cute5tupleIJiiiiEEENS1_10collective13CollectiveMmaINS1_34MainloopSm90TmaGmmaWarpSpecializedILi3ENS5_IJNS4_1CILi2EEENSA_ILi1EEESC_EEENS1_35KernelTmaWarpSpecializedCooperativeEEENS5_IJNSA_ILi256EEESG_NSA_ILi64EEEEEENS_10bfloat16_tENS5_IJlSC_lEEESJ_SK_NS4_8TiledMMAINS4_8MMA_AtomIJNS4_4SM904GMMA28MMA_64x256x16_F32BF16BF16_SSILNSO_5MajorE0ELSQ_0ELNSO_7ScaleInE1ELSR_1EEEEEENS4_6LayoutISD_NS5_IJSC_NSA_ILi0EEESV_EEEEENS5_IJNS4_10UnderscoreESY_SY_EEEEENS4_13SM90_TMA_LOADENS4_14ComposedLayoutINS4_7SwizzleILi3ELi4ELi3EEENS4_18smem_ptr_flag_bitsILi16EEENSU_INS5_IJNSA_ILi8EEESH_EEENS5_IJSH_SC_EEEEEEEvNS4_8identityENS4_23SM90_TMA_LOAD_MULTICASTES1B_vS1C_EENS_8epilogue10collective6detail29Sm90TmaWarpSpecializedAdapterINS1G_15DefaultEpilogueISJ_SK_SK_NS1F_6thread17LinearCombinationISJ_Li1EffLNS1K_9ScaleType4KindE0ELNS_15FloatRoundStyleE2ESJ_EENS1_15EpilogueDefaultEEEEEvvEEEEvNT_6ParamsE:
        .type           _ZN7cutlass13device_kernelINS_4gemm6kernel13GemmUniversalIN4cute5tupleIJiiiiEEENS1_10collective13CollectiveMmaINS1_34MainloopSm90TmaGmmaWarpSpecializedILi3ENS5_IJNS4_1CILi2EEENSA_ILi1EEESC_EEENS1_35KernelTmaWarpSpecializedCooperativeEEENS5_IJNSA_ILi256EEESG_NSA_ILi64EEEEEENS_10bfloat16_tENS5_IJlSC_lEEESJ_SK_NS4_8TiledMMAINS4_8MMA_AtomIJNS4_4SM904GMMA28MMA_64x256x16_F32BF16BF16_SSILNSO_5MajorE0ELSQ_0ELNSO_7ScaleInE1ELSR_1EEEEEENS4_6LayoutISD_NS5_IJSC_NSA_ILi0EEESV_EEEEENS5_IJNS4_10UnderscoreESY_SY_EEEEENS4_13SM90_TMA_LOADENS4_14ComposedLayoutINS4_7SwizzleILi3ELi4ELi3EEENS4_18smem_ptr_flag_bitsILi16EEENSU_INS5_IJNSA_ILi8EEESH_EEENS5_IJSH_SC_EEEEEEEvNS4_8identityENS4_23SM90_TMA_LOAD_MULTICASTES1B_vS1C_EENS_8epilogue10collective6detail29Sm90TmaWarpSpecializedAdapterINS1G_15DefaultEpilogueISJ_SK_SK_NS1F_6thread17LinearCombinationISJ_Li1EffLNS1K_9ScaleType4KindE0ELNS_15FloatRoundStyleE2ESJ_EENS1_15EpilogueDefaultEEEEEvvEEEEvNT_6ParamsE,@function
        .size           _ZN7cutlass13device_kernelINS_4gemm6kernel13GemmUniversalIN4cute5tupleIJiiiiEEENS1_10collective13CollectiveMmaINS1_34MainloopSm90TmaGmmaWarpSpecializedILi3ENS5_IJNS4_1CILi2EEENSA_ILi1EEESC_EEENS1_35KernelTmaWarpSpecializedCooperativeEEENS5_IJNSA_ILi256EEESG_NSA_ILi64EEEEEENS_10bfloat16_tENS5_IJlSC_lEEESJ_SK_NS4_8TiledMMAINS4_8MMA_AtomIJNS4_4SM904GMMA28MMA_64x256x16_F32BF16BF16_SSILNSO_5MajorE0ELSQ_0ELNSO_7ScaleInE1ELSR_1EEEEEENS4_6LayoutISD_NS5_IJSC_NSA_ILi0EEESV_EEEEENS5_IJNS4_10UnderscoreESY_SY_EEEEENS4_13SM90_TMA_LOADENS4_14ComposedLayoutINS4_7SwizzleILi3ELi4ELi3EEENS4_18smem_ptr_flag_bitsILi16EEENSU_INS5_IJNSA_ILi8EEESH_EEENS5_IJSH_SC_EEEEEEEvNS4_8identityENS4_23SM90_TMA_LOAD_MULTICASTES1B_vS1C_EENS_8epilogue10collective6detail29Sm90TmaWarpSpecializedAdapterINS1G_15DefaultEpilogueISJ_SK_SK_NS1F_6thread17LinearCombinationISJ_Li1EffLNS1K_9ScaleType4KindE0ELNS_15FloatRoundStyleE2ESJ_EENS1_15EpilogueDefaultEEEEEvvEEEEvNT_6ParamsE,(.L_x_579 - _ZN7cutlass13device_kernelINS_4gemm6kernel13GemmUniversalIN4cute5tupleIJiiiiEEENS1_10collective13CollectiveMmaINS1_34MainloopSm90TmaGmmaWarpSpecializedILi3ENS5_IJNS4_1CILi2EEENSA_ILi1EEESC_EEENS1_35KernelTmaWarpSpecializedCooperativeEEENS5_IJNSA_ILi256EEESG_NSA_ILi64EEEEEENS_10bfloat16_tENS5_IJlSC_lEEESJ_SK_NS4_8TiledMMAINS4_8MMA_AtomIJNS4_4SM904GMMA28MMA_64x256x16_F32BF16BF16_SSILNSO_5MajorE0ELSQ_0ELNSO_7ScaleInE1ELSR_1EEEEEENS4_6LayoutISD_NS5_IJSC_NSA_ILi0EEESV_EEEEENS5_IJNS4_10UnderscoreESY_SY_EEEEENS4_13SM90_TMA_LOADENS4_14ComposedLayoutINS4_7SwizzleILi3ELi4ELi3EEENS4_18smem_ptr_flag_bitsILi16EEENSU_INS5_IJNSA_ILi8EEESH_EEENS5_IJSH_SC_EEEEEEEvNS4_8identityENS4_23SM90_TMA_LOAD_MULTICASTES1B_vS1C_EENS_8epilogue10collective6detail29Sm90TmaWarpSpecializedAdapterINS1G_15DefaultEpilogueISJ_SK_SK_NS1F_6thread17LinearCombinationISJ_Li1EffLNS1K_9ScaleType4KindE0ELNS_15FloatRoundStyleE2ESJ_EENS1_15EpilogueDefaultEEEEEvvEEEEvNT_6ParamsE)
        .other          _ZN7cutlass13device_kernelINS_4gemm6kernel13GemmUniversalIN4cute5tupleIJiiiiEEENS1_10collective13CollectiveMmaINS1_34MainloopSm90TmaGmmaWarpSpecializedILi3ENS5_IJNS4_1CILi2EEENSA_ILi1EEESC_EEENS1_35KernelTmaWarpSpecializedCooperativeEEENS5_IJNSA_ILi256EEESG_NSA_ILi64EEEEEENS_10bfloat16_tENS5_IJlSC_lEEESJ_SK_NS4_8TiledMMAINS4_8MMA_AtomIJNS4_4SM904GMMA28MMA_64x256x16_F32BF16BF16_SSILNSO_5MajorE0ELSQ_0ELNSO_7ScaleInE1ELSR_1EEEEEENS4_6LayoutISD_NS5_IJSC_NSA_ILi0EEESV_EEEEENS5_IJNS4_10UnderscoreESY_SY_EEEEENS4_13SM90_TMA_LOADENS4_14ComposedLayoutINS4_7SwizzleILi3ELi4ELi3EEENS4_18smem_ptr_flag_bitsILi16EEENSU_INS5_IJNSA_ILi8EEESH_EEENS5_IJSH_SC_EEEEEEEvNS4_8identityENS4_23SM90_TMA_LOAD_MULTICASTES1B_vS1C_EENS_8epilogue10collective6detail29Sm90TmaWarpSpecializedAdapterINS1G_15DefaultEpilogueISJ_SK_SK_NS1F_6thread17LinearCombinationISJ_Li1EffLNS1K_9ScaleType4KindE0ELNS_15FloatRoundStyleE2ESJ_EENS1_15EpilogueDefaultEEEEEvvEEEEvNT_6ParamsE,@"STO_CUDA_ENTRY STV_DEFAULT"
_ZN7cutlass13device_kernelINS_4gemm6kernel13GemmUniversalIN4cute5tupleIJiiiiEEENS1_10collective13CollectiveMmaINS1_34MainloopSm90TmaGmmaWarpSpecializedILi3ENS5_IJNS4_1CILi2EEENSA_ILi1EEESC_EEENS1_35KernelTmaWarpSpecializedCooperativeEEENS5_IJNSA_ILi256EEESG_NSA_ILi64EEEEEENS_10bfloat16_tENS5_IJlSC_lEEESJ_SK_NS4_8TiledMMAINS4_8MMA_AtomIJNS4_4SM904GMMA28MMA_64x256x16_F32BF16BF16_SSILNSO_5MajorE0ELSQ_0ELNSO_7ScaleInE1ELSR_1EEEEEENS4_6LayoutISD_NS5_IJSC_NSA_ILi0EEESV_EEEEENS5_IJNS4_10UnderscoreESY_SY_EEEEENS4_13SM90_TMA_LOADENS4_14ComposedLayoutINS4_7SwizzleILi3ELi4ELi3EEENS4_18smem_ptr_flag_bitsILi16EEENSU_INS5_IJNSA_ILi8EEESH_EEENS5_IJSH_SC_EEEEEEEvNS4_8identityENS4_23SM90_TMA_LOAD_MULTICASTES1B_vS1C_EENS_8epilogue10collective6detail29Sm90TmaWarpSpecializedAdapterINS1G_15DefaultEpilogueISJ_SK_SK_NS1F_6thread17LinearCombinationISJ_Li1EffLNS1K_9ScaleType4KindE0ELNS_15FloatRoundStyleE2ESJ_EENS1_15EpilogueDefaultEEEEEvvEEEEvNT_6ParamsE:
[----:B------:R-:W0:Y:S02]  /*0000*/  LDC R1, c[0x0][0x28] ;  /* 0x00000a00ff017b82 */ /* 0x000e240000000800 */
[----:B0-----:R-:W-:Y:S01]  /*0010*/  VIADD R1, R1, 0xfffff878 ;  /* 0xfffff87801017836 */ /* 0x001fe20000000000 */
[----:B------:R-:W0:Y:S01]  /*0020*/  S2R R4, SR_TID.X ;  /* 0x0000000000047919 */ /* 0x000e220000002100 */
[----:B------:R-:W-:Y:S01]  /*0030*/  ELECT P0, URZ, PT ;  /* 0x00000000003f782f */ /* 0x000fe20003800000 */
[----:B------:R-:W-:Y:S01]  /*0040*/  BSSY B0, `(.L_x_0) ;  /* 0x0000015000007945 */ /* 0x000fe20003800000 */
[--C-:B0-----:R-:W-:Y:S02]  /*0050*/  SHF.R.U32.HI R0, RZ, 0x5, R4.reuse ;  /* 0x00000005ff007819 */ /* 0x101fe40000011604 */
[----:B------:R-:W-:-:S03]  /*0060*/  SHF.R.U32.HI R2, RZ, 0x7, R4 ;  /* 0x00000007ff027819 */ /* 0x000fc60000011604 */
[----:B------:R-:W0:Y:S04]  /*0070*/  SHFL.IDX PT, R3, R0, RZ, 0x1f ;  /* 0x00001fff00037589 */ /* 0x000e2800000e0000 */
[----:B------:R-:W1:Y:S01]  /*0080*/  SHFL.IDX PT, R2, R2, RZ, 0x1f ;  /* 0x00001fff02027589 */ /* 0x000e6200000e0000 */
[----:B0-----:R-:W-:Y:S02]  /*0090*/  R2UR UR9, R3 ;  /* 0x00000000030972ca */ /* 0x001fe400000e0000 */
[----:B-1----:R-:W-:-:S11]  /*00a0*/  R2UR UR5, R2 ;  /* 0x00000000020572ca */ /* 0x002fd600000e0000 */
[----:B------:R-:W-:Y:S02]  /*00b0*/  USHF.R.S32.HI UR4, URZ, 0x1f, UR9 ;  /* 0x0000001f3f047899 */ /* 0x000fe40008011409 */
[----:B------:R-:W-:Y:S02]  /*00c0*/  ISETP.NE.OR P0, PT, RZ, UR9, !P0 ;  /* 0x00000009ff007c0c */ /* 0x000fe4000c705670 */
[----:B------:R-:W-:-:S04]  /*00d0*/  ULEA.HI UR4, UR4, UR9, URZ, 0x2 ;  /* 0x0000000904047291 */ /* 0x000fc8000f8f103f */
[----:B------:R-:W-:-:S04]  /*00e0*/  ULOP3.LUT UR4, UR4, 0xfffffffc, URZ, 0xc0, !UPT ;  /* 0xfffffffc04047892 */ /* 0x000fc8000f8ec03f */
[----:B------:R-:W-:-:S03]  /*00f0*/  UIADD3 UR9, UR9, -UR4, URZ ;  /* 0x8000000409097290 */ /* 0x000fc6000fffe03f */
[----:B------:R-:W-:Y:S09]  /*0100*/  @P0 BRA `(.L_x_1) ;  /* 0x0000000000200947 */ /* 0x000ff20003800000 */
[----:B------:R-:W-:Y:S02]  /*0110*/  ULDC.64 UR6, c[0x0][0x198] ;  /* 0x0000660000067ab9 */ /* 0x000fe40000000a00 */
[----:B------:R-:W-:Y:S02]  /*0120*/  UIADD3 UR10, UP0, UR6, 0xf0, URZ ;  /* 0x000000f0060a7890 */ /* 0x000fe4000ff1e03f */
[----:B------:R-:W-:Y:S02]  /*0130*/  UIADD3 UR6, UP1, UR6, 0x1f0, URZ ;  /* 0x000001f006067890 */ /* 0x000fe4000ff3e03f */
[----:B------:R-:W-:Y:S02]  /*0140*/  UIADD3.X UR11, URZ, UR7, URZ, UP0, !UPT ;  /* 0x000000073f0b7290 */ /* 0x000fe400087fe43f */
[----:B------:R-:W-:-:S07]  /*0150*/  UIADD3.X UR7, URZ, UR7, URZ, UP1, !UPT ;  /* 0x000000073f077290 */ /* 0x000fce0008ffe43f */
[----:B------:R0:W-:Y:S02]  /*0160*/  UTMACCTL.PF [UR10] ;  /* 0x000000000a0079b9 */ /* 0x0001e40008040000 */
[----:B------:R0:W-:Y:S02]  /*0170*/  UTMACCTL.PF [UR6] ;  /* 0x00000000060079b9 */ /* 0x0001e40008040000 */
[----:B0-----:R-:W-:Y:S01]  /*0180*/  NOP ;  /* 0x0000000000007918 */ /* 0x001fe20000000000 */
.L_x_1:
[----:B------:R-:W-:Y:S05]  /*0190*/  BSYNC B0 ;  /* 0x0000000000007941 */ /* 0x000fea0003800000 */
.L_x_0:
[----:B------:R-:W0:Y:S01]  /*01a0*/  SHFL.IDX PT, R2, R0, RZ, 0x1f ;  /* 0x00001fff00027589 */ /* 0x000e2200000e0000 */
[----:B------:R-:W-:Y:S01]  /*01b0*/  UISETP.NE.AND UP0, UPT, UR9, 0x3, UPT ;  /* 0x000000030900788c */ /* 0x000fe2000bf05270 */
[----:B------:R-:W-:Y:S01]  /*01c0*/  ISETP.NE.AND P1, PT, RZ, UR5, PT ;  /* 0x00000005ff007c0c */ /* 0x000fe2000bf25270 */
[----:B------:R-:W-:Y:S02]  /*01d0*/  UIADD3 UR16, UR5, -0x1, URZ ;  /* 0xffffffff05107890 */ /* 0x000fe4000fffe03f */
[----:B------:R-:W-:Y:S02]  /*01e0*/  UISETP.EQ.OR UP0, UPT, UR9, URZ, !UP0 ;  /* 0x0000003f0900728c */ /* 0x000fe4000c702670 */
[----:B------:R-:W-:Y:S02]  /*01f0*/  UISETP.GE.U32.AND UP1, UPT, UR16, 0x2, UPT ;  /* 0x000000021000788c */ /* 0x000fe4000bf26070 */
[----:B------:R-:W-:-:S04]  /*0200*/  UISETP.EQ.AND UP0, UPT, UR5, URZ, UP0 ;  /* 0x0000003f0500728c */ /* 0x000fc80008702270 */
[----:B------:R-:W-:-:S04]  /*0210*/  USEL UR40, URZ, 0x1, !UP0 ;  /* 0x000000013f287887 */ /* 0x000fc8000c000000 */
[----:B------:R-:W-:Y:S01]  /*0220*/  USEL UR40, UR40, 0x2, UP1 ;  /* 0x0000000228287887 */ /* 0x000fe20008800000 */
[----:B0-----:R-:W-:-:S13]  /*0230*/  ISETP.NE.AND P0, PT, R2, RZ, PT ;  /* 0x000000ff0200720c */ /* 0x001fda0003f05270 */
[----:B------:R-:W-:Y:S05]  /*0240*/  @P0 BRA `(.L_x_2) ;  /* 0x0000000000500947 */ /* 0x000fea0003800000 */
[----:B------:R-:W0:Y:S01]  /*0250*/  S2UR UR8, SR_CgaCtaId ;  /* 0x00000000000879c3 */ /* 0x000e220000008800 */
[----:B------:R-:W-:Y:S01]  /*0260*/  UMOV UR4, 0x400 ;  /* 0x0000040000047882 */ /* 0x000fe20000000000 */
[----:B------:R-:W-:Y:S01]  /*0270*/  UMOV UR5, 0x1 ;  /* 0x0000000100057882 */ /* 0x000fe20000000000 */
[----:B------:R-:W-:Y:S01]  /*0280*/  UMOV UR6, 0x4 ;  /* 0x0000000400067882 */ /* 0x000fe20000000000 */
[----:B------:R-:W-:Y:S01]  /*0290*/  ELECT P0, URZ, PT ;  /* 0x00000000003f782f */ /* 0x000fe20003800000 */
[----:B------:R-:W-:-:S04]  /*02a0*/  UIADD3 UR6, -UR6, 0x100000, URZ ;  /* 0x0010000006067890 */ /* 0x000fc8000fffe13f */
[----:B------:R-:W-:Y:S02]  /*02b0*/  USHF.L.U32 UR7, UR6, 0xb, URZ ;  /* 0x0000000b06077899 */ /* 0x000fe4000800063f */
[----:B------:R-:W-:Y:S02]  /*02c0*/  USHF.L.U32 UR6, UR6, 0x1, URZ ;  /* 0x0000000106067899 */ /* 0x000fe4000800063f */
[----:B0-----:R-:W-:Y:S02]  /*02d0*/  ULEA UR8, UR8, UR4, 0x18 ;  /* 0x0000000408087291 */ /* 0x001fe4000f8ec03f */
[----:B------:R-:W-:-:S04]  /*02e0*/  UIADD3 UR4, -UR5, 0x100000, URZ ;  /* 0x0010000005047890 */ /* 0x000fc8000fffe13f */
[----:B------:R-:W-:Y:S02]  /*02f0*/  USHF.L.U32 UR5, UR4, 0xb, URZ ;  /* 0x0000000b04057899 */ /* 0x000fe4000800063f */
[----:B------:R-:W-:Y:S01]  /*0300*/  USHF.L.U32 UR4, UR4, 0x1, URZ ;  /* 0x0000000104047899 */ /* 0x000fe2000800063f */
[----:B------:R-:W0:Y:S11]  /*0310*/  FENCE.VIEW.ASYNC.S ;  /* 0x00000000000073c6 */ /* 0x000e360000000000 */
[----:B0-----:R0:W1:Y:S01]  /*0320*/  SYNCS.EXCH.64 URZ, [UR8], UR4 ;  /* 0x00000004083f75b2 */ /* 0x0010620008000100 */
[----:B------:R0:W2:Y:S01]  /*0330*/  SYNCS.EXCH.64 URZ, [UR8+0x18], UR6 ;  /* 0x00001806083f75b2 */ /* 0x0000a20008000100 */
[----:B------:R0:W3:Y:S01]  /*0340*/  SYNCS.EXCH.64 URZ, [UR8+0x8], UR4 ;  /* 0x00000804083f75b2 */ /* 0x0000e20008000100 */
[----:B------:R0:W4:Y:S01]  /*0350*/  SYNCS.EXCH.64 URZ, [UR8+0x20], UR6 ;  /* 0x00002006083f75b2 */ /* 0x0001220008000100 */
[----:B------:R0:W0:Y:S01]  /*0360*/  SYNCS.EXCH.64 URZ, [UR8+0x10], UR4 ;  /* 0x00001004083f75b2 */ /* 0x0000220008000100 */
[----:B------:R0:W0:Y:S01]  /*0370*/  SYNCS.EXCH.64 URZ, [UR8+0x28], UR6 ;  /* 0x00002806083f75b2 */ /* 0x0000220008000100 */
[----:B------:R-:W-:Y:S01]  /*0380*/  NOP ;  /* 0x0000000000007918 */ /* 0x000fe20000000000 */
.L_x_2:
[----:B------:R-:W5:Y:S01]  /*0390*/  S2UR UR13, SR_CTAID.X ;  /* 0x00000000000d79c3 */ /* 0x000f620000002500 */
[----:B------:R-:W-:Y:S01]  /*03a0*/  SHF.R.S32.HI R3, RZ, 0x1f, R4 ;  /* 0x0000001fff037819 */ /* 0x000fe20000011404 */
[----:B------:R5:W1:Y:S01]  /*03b0*/  SHFL.IDX PT, R6, R0, RZ, 0x1f ;  /* 0x00001fff00067589 */ /* 0x000a6200000e0000 */
[----:B0-----:R-:W-:Y:S01]  /*03c0*/  ULDC UR4, c[0x0][0x150] ;  /* 0x0000540000047ab9 */ /* 0x001fe20000000800 */
[----:B------:R-:W-:Y:S02]  /*03d0*/  ELECT P0, URZ, PT ;  /* 0x00000000003f782f */ /* 0x000fe40003800000 */
[----:B------:R-:W-:Y:S01]  /*03e0*/  LEA.HI R3, R3, R4, RZ, 0x7 ;  /* 0x0000000403037211 */ /* 0x000fe200078f38ff */
[----:B------:R-:W-:Y:S01]  /*03f0*/  ULDC UR5, c[0x0][0x154] ;  /* 0x0000550000057ab9 */ /* 0x000fe20000000800 */
[----:B------:R-:W-:Y:S01]  /*0400*/  SHF.R.S32.HI R7, RZ, 0x1f, R2 ;  /* 0x0000001fff077819 */ /* 0x000fe20000011402 */
[----:B------:R-:W0:Y:S01]  /*0410*/  S2UR UR10, SR_CTAID.Y ;  /* 0x00000000000a79c3 */ /* 0x000e220000002600 */
[----:B------:R-:W-:Y:S01]  /*0420*/  LOP3.LUT R3, R3, 0xffffff80, RZ, 0xc0, !PT ;  /* 0xffffff8003037812 */ /* 0x000fe200078ec0ff */
[----:B------:R-:W-:Y:S01]  /*0430*/  ULDC UR8, c[0x0][0x144] ;  /* 0x0000510000087ab9 */ /* 0x000fe20000000800 */
[----:B------:R-:W-:Y:S01]  /*0440*/  LEA.HI R7, R7, R2, RZ, 0x2 ;  /* 0x0000000207077211 */ /* 0x000fe200078f10ff */
[----:B------:R-:W-:Y:S01]  /*0450*/  NOP ;  /* 0x0000000000007918 */ /* 0x000fe20000000000 */
[----:B------:R-:W-:Y:S01]  /*0460*/  NOP ;  /* 0x0000000000007918 */ /* 0x000fe20000000000 */
[----:B------:R-:W-:Y:S01]  /*0470*/  IMAD.IADD R3, R4, 0x1, -R3 ;  /* 0x0000000104037824 */ /* 0x000fe200078e0a03 */
[----:B------:R-:W-:Y:S01]  /*0480*/  LOP3.LUT R7, R7, 0x3ffffffc, RZ, 0xc0, !PT ;  /* 0x3ffffffc07077812 */ /* 0x000fe200078ec0ff */
[----:B------:R-:W-:Y:S01]  /*0490*/  ULDC UR11, c[0x0][0x148] ;  /* 0x00005200000b7ab9 */ /* 0x000fe20000000800 */
[----:B------:R-:W-:-:S02]  /*04a0*/  IMAD.MOV.U32 R17, RZ, RZ, 0x1 ;  /* 0x00000001ff117424 */ /* 0x000fc400078e00ff */
[----:B------:R-:W-:Y:S01]  /*04b0*/  SHF.R.S32.HI R4, RZ, 0x1f, R3 ;  /* 0x0000001fff047819 */ /* 0x000fe20000011403 */
[----:B------:R-:W-:-:S03]  /*04c0*/  IMAD.IADD R2, R2, 0x1, -R7 ;  /* 0x0000000102027824 */ /* 0x000fc600078e0a07 */
[----:B------:R-:W-:Y:S02]  /*04d0*/  LEA.HI R4, R4, R3, RZ, 0x3 ;  /* 0x0000000304047211 */ /* 0x000fe400078f18ff */
[----:B-----5:R-:W-:Y:S02]  /*04e0*/  I2FP.F32.U32 R5, UR13 ;  /* 0x0000000d00057c45 */ /* 0x020fe40008201000 */
[--C-:B------:R-:W-:Y:S02]  /*04f0*/  SHF.R.S32.HI R0, RZ, 0x3, R4.reuse ;  /* 0x00000003ff007819 */ /* 0x100fe40000011404 */
[----:B-1----:R-:W-:Y:S01]  /*0500*/  ISETP.NE.OR P0, PT, R6, RZ, !P0 ;  /* 0x000000ff0600720c */ /* 0x002fe20004705670 */
[----:B------:R-:W-:Y:S01]  /*0510*/  FMUL R8, R5, UR4 ;  /* 0x0000000405087c20 */ /* 0x000fe20008400000 */
[----:B------:R-:W-:-:S04]  /*0520*/  SHF.R.S32.HI R5, RZ, 0x1f, R4 ;  /* 0x0000001fff057819 */ /* 0x000fc80000011404 */
[----:B------:R-:W-:Y:S01]  /*0530*/  LEA.HI R5, R5, R0, RZ, 0x2 ;  /* 0x0000000005057211 */ /* 0x000fe200078f10ff */
[----:B------:R-:W1:Y:S03]  /*0540*/  F2I.U32.TRUNC.NTZ R8, R8 ;  /* 0x0000000800087305 */ /* 0x000e66000020f000 */
[----:B------:R-:W-:-:S03]  /*0550*/  LOP3.LUT R5, R5, 0xfffffffc, RZ, 0xc0, !PT ;  /* 0xfffffffc05057812 */ /* 0x000fc600078ec0ff */
[----:B------:R-:W-:Y:S01]  /*0560*/  VOTEU.ALL UP0, P0 ;  /* 0x00000000003f7886 */ /* 0x000fe20000000000 */
[----:B------:R-:W-:Y:S01]  /*0570*/  VOTEU.ALL UP1, P0 ;  /* 0x00000000003f7886 */ /* 0x000fe20000020000 */
[----:B------:R-:W-:Y:S01]  /*0580*/  IMAD.IADD R5, R0, 0x1, -R5 ;  /* 0x0000000100057824 */ /* 0x000fe200078e0a05 */
[----:B0-----:R-:W-:Y:S02]  /*0590*/  I2FP.F32.U32 R0, UR10 ;  /* 0x0000000a00007c45 */ /* 0x001fe40008201000 */
[----:B------:R-:W0:Y:S01]  /*05a0*/  @!UP0 S2UR UR7, SR_CgaCtaId ;  /* 0x00000000000789c3 */ /* 0x000e220000008800 */
[----:B------:R-:W-:Y:S01]  /*05b0*/  @!UP0 UMOV UR6, 0x400 ;  /* 0x0000040000068882 */ /* 0x000fe20000000000 */
[----:B------:R-:W-:Y:S01]  /*05c0*/  LEA R2, R2, R5, 0x2 ;  /* 0x0000000502027211 */ /* 0x000fe200078e10ff */
[----:B------:R-:W-:Y:S01]  /*05d0*/  FMUL R4, R0, UR5 ;  /* 0x0000000500047c20 */ /* 0x000fe20008400000 */
[----:B-1----:R-:W-:Y:S02]  /*05e0*/  R2UR UR4, R8 ;  /* 0x00000000080472ca */ /* 0x002fe400000e0000 */
[----:B------:R-:W-:-:S03]  /*05f0*/  LEA.HI R0, R2, R2, RZ, 0x1 ;  /* 0x0000000202007211 */ /* 0x000fc600078f08ff */
[----:B------:R-:W1:Y:S01]  /*0600*/  F2I.U32.TRUNC.NTZ R4, R4 ;  /* 0x0000000400047305 */ /* 0x000e62000020f000 */
[----:B------:R-:W-:-:S05]  /*0610*/  LOP3.LUT R5, R0, 0xfffffffe, RZ, 0xc0, !PT ;  /* 0xfffffffe00057812 */ /* 0x000fca00078ec0ff */
[----:B------:R-:W-:Y:S02]  /*0620*/  IMAD.IADD R5, R2, 0x1, -R5 ;  /* 0x0000000102057824 */ /* 0x000fe400078e0a05 */
[----:B------:R-:W-:-:S04]  /*0630*/  UIADD3 UR4, -UR4, URZ, URZ ;  /* 0x0000003f04047290 */ /* 0x000fc8000fffe13f */
[----:B------:R-:W-:Y:S01]  /*0640*/  UIMAD UR8, UR8, UR4, UR13 ;  /* 0x00000004080872a4 */ /* 0x000fe2000f8e020d */
[----:B-1----:R-:W-:Y:S02]  /*0650*/  R2UR UR12, R4 ;  /* 0x00000000040c72ca */ /* 0x002fe400000e0000 */
[----:B------:R-:W-:Y:S01]  /*0660*/  UMOV UR4, 0x20 ;  /* 0x0000002000047882 */ /* 0x000fe20000000000 */
[----:B------:R-:W1:Y:S02]  /*0670*/  LDC R4, c[0x0][0x140] ;  /* 0x00005000ff047b82 */ /* 0x000e640000000800 */
[----:B------:R-:W-:Y:S01]  /*0680*/  ISETP.NE.AND P3, PT, R5, UR8, PT ;  /* 0x0000000805007c0c */ /* 0x000fe2000bf65270 */
[----:B------:R-:W-:-:S04]  /*0690*/  @!UP0 UIADD3 UR4, -UR4, 0x100000, URZ ;  /* 0x0010000004048890 */ /* 0x000fc8000fffe13f */
[----:B------:R-:W-:Y:S02]  /*06a0*/  @!UP0 USHF.L.U32 UR5, UR4, 0xb, URZ ;  /* 0x0000000b04058899 */ /* 0x000fe4000800063f */
[----:B------:R-:W-:Y:S01]  /*06b0*/  @!UP0 USHF.L.U32 UR4, UR4, 0x1, URZ ;  /* 0x0000000104048899 */ /* 0x000fe2000800063f */
[C---:B------:R-:W-:Y:S01]  /*06c0*/  IMAD.SHL.U32 R5, R2.reuse, 0x4, RZ ;  /* 0x0000000402057824 */ /* 0x040fe200078e00ff */
[----:B0-----:R-:W-:Y:S01]  /*06d0*/  @!UP0 ULEA UR6, UR7, UR6, 0x18 ;  /* 0x0000000607068291 */ /* 0x001fe2000f8ec03f */
[----:B------:R-:W-:Y:S01]  /*06e0*/  VOTEU.ALL UP0, P0 ;  /* 0x00000000003f7886 */ /* 0x000fe20000000000 */
[----:B------:R-:W-:Y:S02]  /*06f0*/  LOP3.LUT P0, RZ, R3, 0x7, RZ, 0xc0, !PT ;  /* 0x0000000703ff7812 */ /* 0x000fe4000780c0ff */
[----:B------:R-:W-:Y:S01]  /*0700*/  LOP3.LUT R152, R2, 0xc, R5, 0x78, !PT ;  /* 0x0000000c02987812 */ /* 0x000fe200078e7805 */
[----:B------:R-:W-:-:S03]  /*0710*/  UIADD3 UR12, -UR12, URZ, URZ ;  /* 0x0000003f0c0c7290 */ /* 0x000fc6000fffe13f */
[C---:B------:R-:W-:Y:S02]  /*0720*/  ISETP.LT.U32.AND P0, PT, R152.reuse, 0x2, !P0 ;  /* 0x000000029800780c */ /* 0x040fe40004701070 */
[----:B------:R-:W-:Y:S01]  /*0730*/  @P3 LEA.HI R0, R152, R152, RZ, 0x1 ;  /* 0x0000009898003211 */ /* 0x000fe200078f08ff */
[----:B------:R-:W0:Y:S02]  /*0740*/  FENCE.VIEW.ASYNC.S ;  /* 0x00000000000073c6 */ /* 0x000e240000000000 */
[----:B0-----:R-:W0:Y:S01]  /*0750*/  @!UP0 SYNCS.EXCH.64 URZ, [UR6+0x40], UR4 ;  /* 0x00004004063f85b2 */ /* 0x001e220008000100 */
[----:B------:R-:W-:Y:S02]  /*0760*/  @P3 SHF.R.S32.HI R0, RZ, 0x1, R0 ;  /* 0x00000001ff003819 */ /* 0x000fe40000011400 */
[----:B-1----:R-:W-:Y:S01]  /*0770*/  ISETP.EQ.U32.AND P2, PT, R4, 0x1, PT ;  /* 0x000000010400780c */ /* 0x002fe20003f42070 */
[----:B------:R1:W0:Y:S01]  /*0780*/  @!UP1 SYNCS.EXCH.64 URZ, [UR6+0x48], UR4 ;  /* 0x00004804063f95b2 */ /* 0x0002220008000100 */
[----:B------:R-:W-:Y:S01]  /*0790*/  NOP ;  /* 0x0000000000007918 */ /* 0x000fe20000000000 */
[----:B-1----:R-:W-:-:S06]  /*07a0*/  UIMAD UR4, UR11, UR12, UR10 ;  /* 0x0000000c0b0472a4 */ /* 0x002fcc000f8e020a */
[----:B------:R-:W-:Y:S02]  /*07b0*/  @P3 ISETP.NE.AND P4, PT, R0, UR4, PT ;  /* 0x0000000400003c0c */ /* 0x000fe4000bf85270 */
[----:B------:R-:W-:Y:S02]  /*07c0*/  SEL R0, RZ, 0x1, !P0 ;  /* 0x00000001ff007807 */ /* 0x000fe40004000000 */
[----:B------:R-:W-:-:S04]  /*07d0*/  @P3 SEL R17, RZ, 0x1, P4 ;  /* 0x00000001ff113807 */ /* 0x000fc80002000000 */
[----:B------:R-:W-:Y:S01]  /*07e0*/  LOP3.LUT R17, R17, R0, RZ, 0xc0, !PT ;  /* 0x0000000011117212 */ /* 0x000fe200078ec0ff */
[----:B------:R-:W-:Y:S06]  /*07f0*/  @!P2 BRA `(.L_x_3) ;  /* 0x000000000008a947 */ /* 0x000fec0003800000 */
[----:B0-234-:R-:W-:Y:S01]  /*0800*/  UCGABAR_ARV ;  /* 0x00000000000079c7 */ /* 0x01dfe20008000000 */
[----:B------:R-:W-:Y:S05]  /*0810*/  BRA `(.L_x_4) ;  /* 0x0000000000047947 */ /* 0x000fea0003800000 */
.L_x_3:
[----:B0-234-:R-:W-:Y:S01]  /*0820*/  NOP ;  /* 0x0000000000007918 */ /* 0x01dfe20000000000 */
.L_x_4:
[----:B------:R-:W-:Y:S01]  /*0830*/  ULDC UR4, c[0x0][0x65c] ;  /* 0x0001970000047ab9 */ /* 0x000fe20000000800 */
[----:B------:R-:W-:Y:S01]  /*0840*/  UMOV UR5, URZ ;  /* 0x0000003f00057c82 */ /* 0x000fe20008000000 */
[----:B------:R-:W-:-:S03]  /*0850*/  UISETP.NE.AND UP0, UPT, UR4, 0x1, UPT ;  /* 0x000000010400788c */ /* 0x000fc6000bf05270 */
[----:B------:R-:W-:Y:S01]  /*0860*/  UMOV UR4, UR13 ;  /* 0x0000000d00047c82 */ /* 0x000fe20008000000 */
[----:B------:R-:W-:Y:S02]  /*0870*/  UP2UR UR45, UPR, URZ, 0x1 ;  /* 0x000000013f2d7883 */ /* 0x000fe40008000000 */
[----:B------:R-:W-:Y:S02]  /*0880*/  PLOP3.LUT P0, PT, PT, PT, UP0, 0x80, 0x0 ;  /* 0x000000000000781c */ /* 0x000fe40003f0f008 */
[----:B------:R-:W-:Y:S02]  /*0890*/  PLOP3.LUT P3, PT, PT, PT, UP0, 0x80, 0x0 ;  /* 0x000000000000781c */ /* 0x000fe40003f6f008 */
[----:B------:R-:W-:Y:S01]  /*08a0*/  PLOP3.LUT P5, PT, PT, PT, UP0, 0x80, 0x0 ;  /* 0x000000000000781c */ /* 0x000fe20003faf008 */
[----:B------:R-:W-:Y:S01]  /*08b0*/  @UP0 ULDC UR14, c[0x0][0x10] ;  /* 0x00000400000e0ab9 */ /* 0x000fe20000000800 */
[----:B------:R-:W-:Y:S01]  /*08c0*/  @UP0 UMOV UR6, UR10 ;  /* 0x0000000a00060c82 */ /* 0x000fe20008000000 */
[----:B------:R-:W-:Y:S01]  /*08d0*/  @UP0 UMOV UR7, URZ ;  /* 0x0000003f00070c82 */ /* 0x000fe20008000000 */
[----:B------:R-:W-:Y:S01]  /*08e0*/  PLOP3.LUT P4, PT, PT, PT, UP0, 0x80, 0x0 ;  /* 0x000000000000781c */ /* 0x000fe20003f8f008 */
[----:B------:R-:W-:-:S03]  /*08f0*/  @UP0 UIMAD.WIDE.U32 UR14, UR13, UR14, UR6 ;  /* 0x0000000e0d0e02a5 */ /* 0x000fc6000f8e0006 */
[----:B------:R-:W-:Y:S01]  /*0900*/  @!UP0 ULDC UR7, c[0x0][0xc] ;  /* 0x0000030000078ab9 */ /* 0x000fe20000000800 */
[----:B------:R-:W-:Y:S01]  /*0910*/  @UP0 UMOV UR6, URZ ;  /* 0x0000003f00060c82 */ /* 0x000fe20008000000 */
[----:B------:R-:W-:Y:S01]  /*0920*/  @!UP0 UIMAD.WIDE.U32 UR4, UR10, UR7, UR4 ;  /* 0x000000070a0482a5 */ /* 0x000fe2000f8e0004 */
[----:B------:R-:W-:Y:S01]  /*0930*/  IMAD.U32 R2, RZ, RZ, UR14 ;  /* 0x0000000eff027e24 */ /* 0x000fe2000f8e00ff */
[----:B------:R-:W-:Y:S02]  /*0940*/  @UP0 UIADD3 UR6, UR15, UR6, URZ ;  /* 0x000000060f060290 */ /* 0x000fe4000fffe03f */
[----:B------:R-:W-:Y:S01]  /*0950*/  MOV R3, UR15 ;  /* 0x0000000f00037c02 */ /* 0x000fe20008000f00 */
[----:B------:R-:W-:Y:S01]  /*0960*/  @P0 IMAD.MOV.U32 R7, RZ, RZ, R2 ;  /* 0x000000ffff070224 */ /* 0x000fe200078e0002 */
[----:B------:R-:W-:Y:S01]  /*0970*/  MOV R4, UR4 ;  /* 0x0000000400047c02 */ /* 0x000fe20008000f00 */
[----:B------:R-:W-:Y:S02]  /*0980*/  IMAD.U32 R5, RZ, RZ, UR5 ;  /* 0x00000005ff057e24 */ /* 0x000fe4000f8e00ff */
[----:B------:R-:W-:-:S02]  /*0990*/  IMAD.U32 R2, RZ, RZ, UR4 ;  /* 0x00000004ff027e24 */ /* 0x000fc4000f8e00ff */
[----:B------:R-:W-:Y:S02]  /*09a0*/  @P3 IMAD.U32 R6, RZ, RZ, UR6 ;  /* 0x00000006ff063e24 */ /* 0x000fe4000f8e00ff */
[----:B------:R-:W-:Y:S02]  /*09b0*/  @!P5 IMAD.MOV.U32 R6, RZ, RZ, R5 ;  /* 0x000000ffff06d224 */ /* 0x000fe400078e0005 */
[----:B------:R-:W-:Y:S02]  /*09c0*/  @!P4 IMAD.MOV.U32 R7, RZ, RZ, R2 ;  /* 0x000000ffff07c224 */ /* 0x000fe400078e0002 */
[----:B------:R-:W-:Y:S01]  /*09d0*/  IMAD.U32 R3, RZ, RZ, UR5 ;  /* 0x00000005ff037e24 */ /* 0x000fe2000f8e00ff */
[----:B------:R0:W-:Y:S04]  /*09e0*/  STL [R1+0x200], R6 ;  /* 0x0002000601007387 */ /* 0x0001e80000100800 */
[----:B------:R0:W-:Y:S01]  /*09f0*/  STL [R1+0x204], R7 ;  /* 0x0002040701007387 */ /* 0x0001e20000100800 */
[----:B------:R-:W-:Y:S05]  /*0a00*/  @!P2 BRA `(.L_x_5) ;  /* 0x00000000000ca947 */ /* 0x000fea0003800000 */
[----:B------:R-:W-:Y:S01]  /*0a10*/  UCGABAR_WAIT ;  /* 0x0000000000007dc7 */ /* 0x000fe20008000000 */
[----:B------:R-:W-:Y:S01]  /*0a20*/  CCTL.IVALL ;  /* 0x00000000ff00798f */ /* 0x000fe20002000000 */
[----:B------:R-:W-:Y:S05]  /*0a30*/  BRA `(.L_x_6) ;  /* 0x0000000000047947 */ /* 0x000fea0003800000 */
.L_x_5:
[----:B------:R-:W-:Y:S06]  /*0a40*/  BAR.SYNC.DEFER_BLOCKING 0x0 ;  /* 0x0000000000007b1d */ /* 0x000fec0000010000 */
.L_x_6:
[----:B------:R-:W-:Y:S05]  /*0a50*/  @!P1 BRA `(.L_x_7) ;  /* 0x0000019800189947 */ /* 0x000fea0003800000 */
[----:B------:R-:W-:-:S06]  /*0a60*/  UISETP.GT.U32.AND UP0, UPT, UR16, 0x1, UPT ;  /* 0x000000011000788c */ /* 0x000fcc000bf04070 */
[----:B------:R-:W-:-:S13]  /*0a70*/  PLOP3.LUT P0, PT, PT, PT, UP0, 0x80, 0x0 ;  /* 0x000000000000781c */ /* 0x000fda0003f0f008 */
[----:B------:R-:W-:Y:S05]  /*0a80*/  @P0 EXIT ;  /* 0x000000000000094d */ /* 0x000fea0003800000 */
[----:B------:R-:W-:Y:S01]  /*0a90*/  ULDC.64 UR4, c[0x0][0x650] ;  /* 0x0001940000047ab9 */ /* 0x000fe20000000a00 */
[----:B------:R-:W-:Y:S01]  /*0aa0*/  UMOV UR41, 0xffffffff ;  /* 0xffffffff00297882 */ /* 0x000fe20000000000 */
[----:B------:R-:W-:Y:S01]  /*0ab0*/  ISETP.GE.U32.AND P0, PT, R7, UR4, PT ;  /* 0x0000000407007c0c */ /* 0x000fe2000bf06070 */
[----:B------:R-:W-:Y:S01]  /*0ac0*/  UMOV UR42, 0xffffffff ;  /* 0xffffffff002a7882 */ /* 0x000fe20000000000 */
[----:B------:R-:W-:Y:S01]  /*0ad0*/  UMOV UR43, 0xffffffff ;  /* 0xffffffff002b7882 */ /* 0x000fe20000000000 */
[----:B------:R-:W-:Y:S02]  /*0ae0*/  PRMT R0, RZ, 0x7610, R0 ;  /* 0x00007610ff007816 */ /* 0x000fe40000000000 */
[----:B------:R-:W-:-:S13]  /*0af0*/  ISETP.GE.U32.AND.EX P0, PT, R6, UR5, PT, P0 ;  /* 0x0000000506007c0c */ /* 0x000fda000bf06100 */
[----:B------:R-:W-:Y:S05]  /*0b00*/  @P0 BRA `(.L_x_8) ;  /* 0x0000000400480947 */ /* 0x000fea0003800000 */
[----:B------:R-:W-:Y:S01]  /*0b10*/  ULDC.64 UR16, c[0x0][0x628] ;  /* 0x00018a0000107ab9 */ /* 0x000fe20000000a00 */
[C---:B------:R-:W-:Y:S01]  /*0b20*/  R2UR UR19, R7.reuse ;  /* 0x00000000071372ca */ /* 0x040fe200000e0000 */
[----:B------:R-:W-:Y:S01]  /*0b30*/  ULDC UR18, c[0x0][0x630] ;  /* 0x00018c0000127ab9 */ /* 0x000fe20000000800 */
[----:B------:R-:W-:Y:S02]  /*0b40*/  ISETP.NE.U32.AND P0, PT, RZ, UR16, PT ;  /* 0x00000010ff007c0c */ /* 0x000fe4000bf05070 */
[----:B------:R-:W-:Y:S02]  /*0b50*/  R2UR UR4, R7 ;  /* 0x00000000070472ca */ /* 0x000fe400000e0000 */
[----:B------:R-:W-:Y:S02]  /*0b60*/  ISETP.NE.AND.EX P0, PT, RZ, UR17, PT, P0 ;  /* 0x00000011ff007c0c */ /* 0x000fe4000bf05300 */
[----:B------:R-:W-:-:S11]  /*0b70*/  R2UR UR5, R6 ;  /* 0x00000000060572ca */ /* 0x000fd600000e0000 */
[----:B------:R-:W-:Y:S05]  /*0b80*/  @!P0 BRA `(.L_x_9) ;  /* 0x0000000000308947 */ /* 0x000fea0003800000 */
[----:B------:R-:W-:Y:S01]  /*0b90*/  R2UR UR4, R7 ;  /* 0x00000000070472ca */ /* 0x000fe200000e0000 */
[----:B------:R-:W-:Y:S01]  /*0ba0*/  ULDC UR9, c[0x0][0x634] ;  /* 0x00018d0000097ab9 */ /* 0x000fe20000000800 */
[----:B------:R-:W-:-:S11]  /*0bb0*/  R2UR UR13, R6 ;  /* 0x00000000060d72ca */ /* 0x000fd600000e0000 */
[----:B------:R-:W-:-:S04]  /*0bc0*/  UIADD3 UR9, UP0, UR4, UR9, URZ ;  /* 0x0000000904097290 */ /* 0x000fc8000ff1e03f */
[----:B------:R-:W-:-:S04]  /*0bd0*/  UIADD3.X UR13, URZ, UR13, URZ, UP0, !UPT ;  /* 0x0000000d3f0d7290 */ /* 0x000fc800087fe43f */
[----:B------:R-:W-:-:S04]  /*0be0*/  UIMAD.WIDE.U32 UR4, UR13, UR16, URZ ;  /* 0x000000100d0472a5 */ /* 0x000fc8000f8e003f */
[----:B------:R-:W-:Y:S02]  /*0bf0*/  UIMAD.WIDE.U32 UR6, UP0, UR9, UR17, UR4 ;  /* 0x00000011090672a5 */ /* 0x000fe4000f800004 */
[----:B------:R-:W-:Y:S02]  /*0c00*/  UIMAD.WIDE.U32 UR4, UR9, UR16, URZ ;  /* 0x00000010090472a5 */ /* 0x000fe4000f8e003f */
[----:B------:R-:W-:Y:S02]  /*0c10*/  UIADD3.X UR15, URZ, URZ, URZ, UP0, !UPT ;  /* 0x0000003f3f0f7290 */ /* 0x000fe400087fe43f */
[----:B------:R-:W-:Y:S01]  /*0c20*/  UIADD3 URZ, UP0, UR5, UR6, URZ ;  /* 0x00000006053f7290 */ /* 0x000fe2000ff1e03f */
[----:B------:R-:W-:-:S03]  /*0c30*/  UMOV UR14, UR7 ;  /* 0x00000007000e7c82 */ /* 0x000fc60008000000 */
[----:B------:R-:W-:-:S12]  /*0c40*/  UIMAD.WIDE.U32.X UR4, UR13, UR17, UR14, UP0 ;  /* 0x000000110d0472a5 */ /* 0x000fd800080e040e */
.L_x_9:
[----:B------:R-:W-:Y:S01]  /*0c50*/  USHF.R.U64 UR43, UR4, UR18, UR5 ;  /* 0x00000012042b7299 */ /* 0x000fe20008001205 */
[----:B------:R-:W-:Y:S01]  /*0c60*/  R2UR UR7, R6 ;  /* 0x00000000060772ca */ /* 0x000fe200000e0000 */
[----:B------:R-:W-:Y:S02]  /*0c70*/  USHF.R.U32.HI UR4, URZ, UR18, UR5 ;  /* 0x000000123f047299 */ /* 0x000fe40008011605 */
[----:B------:R-:W-:Y:S01]  /*0c80*/  UIADD3 UR5, UP0, URZ, -UR43, URZ ;  /* 0x8000002b3f057290 */ /* 0x000fe2000ff1e03f */
[----:B------:R-:W-:Y:S01]  /*0c90*/  ULDC.64 UR14, c[0x0][0x620] ;  /* 0x00018800000e7ab9 */ /* 0x000fe20000000a00 */
[----:B------:R-:W-:Y:S02]  /*0ca0*/  UMOV UR6, UR19 ;  /* 0x0000001300067c82 */ /* 0x000fe40008000000 */
[----:B------:R-:W-:Y:S01]  /*0cb0*/  UIADD3.X UR4, URZ, ~UR4, URZ, UP0, !UPT ;  /* 0x800000043f047290 */ /* 0x000fe200087fe43f */
[----:B------:R-:W-:Y:S01]  /*0cc0*/  ULDC UR9, c[0x0][0x618] ;  /* 0x0001860000097ab9 */ /* 0x000fe20000000800 */
[----:B------:R-:W-:-:S02]  /*0cd0*/  UIMAD UR12, UR11, UR12, UR10 ;  /* 0x0000000c0b0c72a4 */ /* 0x000fc4000f8e020a */
[----:B------:R-:W-:Y:S02]  /*0ce0*/  UIMAD UR4, UR4, UR14, URZ ;  /* 0x0000000e040472a4 */ /* 0x000fe4000f8e023f */
[----:B------:R-:W-:Y:S02]  /*0cf0*/  UIMAD.WIDE.U32 UR6, UR5, UR14, UR6 ;  /* 0x0000000e050672a5 */ /* 0x000fe4000f8e0006 */
[----:B------:R-:W-:Y:S01]  /*0d00*/  UIMAD UR4, UR5, UR15, UR4 ;  /* 0x0000000f050472a4 */ /* 0x000fe2000f8e0204 */
[----:B------:R-:W-:Y:S01]  /*0d10*/  ULDC UR10, c[0x0][0x608] ;  /* 0x00018200000a7ab9 */ /* 0x000fe20000000800 */
[----:B------:R-:W-:Y:S02]  /*0d20*/  ULDC UR18, c[0x0][0x658] ;  /* 0x0001960000127ab9 */ /* 0x000fe40000000800 */
[----:B------:R-:W-:Y:S01]  /*0d30*/  UIADD3 UR7, UR7, UR4, URZ ;  /* 0x0000000407077290 */ /* 0x000fe2000fffe03f */
[----:B------:R-:W-:Y:S02]  /*0d40*/  UMOV UR11, 0xffffffff ;  /* 0xffffffff000b7882 */ /* 0x000fe40000000000 */
[----:B------:R-:W-:Y:S01]  /*0d50*/  ULDC.64 UR4, c[0x0][0x640] ;  /* 0x0001900000047ab9 */ /* 0x000fe20000000a00 */
[----:B------:R-:W-:Y:S01]  /*0d60*/  USHF.R.U64 UR16, UR6, UR9, UR7 ;  /* 0x0000000906107299 */ /* 0x000fe20008001207 */
[----:B------:R-:W-:Y:S01]  /*0d70*/  ISETP.NE.U32.AND P0, PT, RZ, UR4, PT ;  /* 0x00000004ff007c0c */ /* 0x000fe2000bf05070 */
[----:B------:R-:W-:-:S02]  /*0d80*/  USHF.R.U32.HI UR7, URZ, UR9, UR7 ;  /* 0x000000093f077299 */ /* 0x000fc40008011607 */
[----:B------:R-:W-:Y:S01]  /*0d90*/  USHF.L.U32 UR6, UR11, UR18, URZ ;  /* 0x000000120b067299 */ /* 0x000fe2000800063f */
[----:B------:R-:W-:Y:S01]  /*0da0*/  ISETP.NE.AND.EX P0, PT, RZ, UR5, PT, P0 ;  /* 0x00000005ff007c0c */ /* 0x000fe2000bf05300 */
[----:B------:R-:W-:Y:S02]  /*0db0*/  USHF.R.U64 UR22, UR16, UR10, UR7 ;  /* 0x0000000a10167299 */ /* 0x000fe40008001207 */
[----:B------:R-:W-:Y:S02]  /*0dc0*/  USHF.R.U32.HI UR7, URZ, UR10, UR7 ;  /* 0x0000000a3f077299 */ /* 0x000fe40008011607 */
[----:B------:R-:W-:Y:S02]  /*0dd0*/  UISETP.NE.AND UP1, UPT, UR45, URZ, UPT ;  /* 0x0000003f2d00728c */ /* 0x000fe4000bf25270 */
[----:B------:R-:W-:Y:S01]  /*0de0*/  USHF.R.U64 UR23, UR22, UR18, UR7 ;  /* 0x0000001216177299 */ /* 0x000fe20008001207 */
[----:B------:R-:W-:Y:S01]  /*0df0*/  ULDC UR17, c[0x0][0x600] ;  /* 0x0001800000117ab9 */ /* 0x000fe20000000800 */
[----:B------:R-:W-:-:S02]  /*0e00*/  ULOP3.LUT UR13, URZ, UR6, URZ, 0x33, !UPT ;  /* 0x000000063f0d7292 */ /* 0x000fc4000f8e333f */
[----:B------:R-:W-:Y:S02]  /*0e10*/  UIADD3 UR15, UR17, -0x1, URZ ;  /* 0xffffffff110f7890 */ /* 0x000fe4000fffe03f */
[----:B------:R-:W-:Y:S02]  /*0e20*/  USEL UR12, UR8, UR12, !UP1 ;  /* 0x0000000c080c7287 */ /* 0x000fe4000c800000 */
[----:B------:R-:W-:Y:S01]  /*0e30*/  USHF.R.U32.HI UR7, URZ, UR18, UR7 ;  /* 0x000000123f077299 */ /* 0x000fe20008011607 */
[----:B------:R-:W-:Y:S01]  /*0e40*/  ULDC UR19, c[0x0][0x648] ;  /* 0x0001920000137ab9 */ /* 0x000fe20000000800 */
[----:B------:R-:W-:Y:S01]  /*0e50*/  ULDC UR20, c[0x0][0x638] ;  /* 0x00018e0000147ab9 */ /* 0x000fe20000000800 */
[----:B------:R-:W-:Y:S01]  /*0e60*/  UMOV UR21, 0x1 ;  /* 0x0000000100157882 */ /* 0x000fe20000000000 */
[----:B------:R-:W-:Y:S01]  /*0e70*/  UMOV UR6, UR23 ;  /* 0x0000001700067c82 */ /* 0x000fe20008000000 */
[----:B------:R-:W-:Y:S07]  /*0e80*/  @!P0 BRA `(.L_x_10) ;  /* 0x0000000000308947 */ /* 0x000fee0003800000 */
[----:B------:R-:W-:Y:S02]  /*0e90*/  ULDC UR10, c[0x0][0x64c] ;  /* 0x00019300000a7ab9 */ /* 0x000fe40000000800 */
        /* <DEDUP_REMOVED lines=8> */
[----:B------:R-:W-:-:S07]  /*0f20*/  UIMAD.WIDE.U32.X UR4, UR14, UR5, UR10, UP0 ;  /* 0x000000050e0472a5 */ /* 0x000fce00080e040a */
[----:B------:R-:W-:Y:S01]  /*0f30*/  UMOV UR6, UR4 ;  /* 0x0000000400067c82 */ /* 0x000fe20008000000 */
[----:B------:R-:W-:-:S05]  /*0f40*/  UMOV UR7, UR5 ;  /* 0x0000000500077c82 */ /* 0x000fca0008000000 */
.L_x_10:
[----:B------:R-:W-:Y:S01]  /*0f50*/  USHF.R.U64 UR5, UR6, UR19, UR7 ;  /* 0x0000001306057299 */ /* 0x000fe20008001207 */
[----:B------:R-:W-:Y:S01]  /*0f60*/  IMAD.MOV.U32 R0, RZ, RZ, 0x1 ;  /* 0x00000001ff007424 */ /* 0x000fe200078e00ff */
[----:B------:R-:W-:Y:S02]  /*0f70*/  USHF.L.U32 UR4, UR21, UR18, URZ ;  /* 0x0000001215047299 */ /* 0x000fe4000800063f */
[----:B------:R-:W-:Y:S02]  /*0f80*/  ULOP3.LUT UR13, UR22, UR13, URZ, 0xc0, !UPT ;  /* 0x0000000d160d7292 */ /* 0x000fe4000f8ec03f */
[----:B------:R-:W-:Y:S02]  /*0f90*/  UIADD3 UR6, -UR5, URZ, URZ ;  /* 0x0000003f05067290 */ /* 0x000fe4000fffe13f */
[----:B------:R-:W-:Y:S02]  /*0fa0*/  UIMAD UR13, UR4, UR5, UR13 ;  /* 0x00000005040d72a4 */ /* 0x000fe4000f8e020d */
[----:B------:R-:W-:-:S02]  /*0fb0*/  ULOP3.LUT UR15, UR16, UR15, URZ, 0xc0, !UPT ;  /* 0x0000000f100f7292 */ /* 0x000fc4000f8ec03f */
[----:B------:R-:W-:Y:S01]  /*0fc0*/  UIMAD UR4, UR6, UR20, UR23 ;  /* 0x00000014060472a4 */ /* 0x000fe2000f8e0217 */
[----:B------:R-:W-:Y:S01]  /*0fd0*/  ULDC UR5, c[0x0][0x610] ;  /* 0x0001840000057ab9 */ /* 0x000fe20000000800 */
[----:B------:R-:W-:Y:S02]  /*0fe0*/  UISETP.NE.AND UP0, UPT, UR45, URZ, UPT ;  /* 0x0000003f2d00728c */ /* 0x000fe4000bf05270 */
[----:B------:R-:W-:Y:S02]  /*0ff0*/  UIMAD UR12, UR13, UR5, UR12 ;  /* 0x000000050d0c72a4 */ /* 0x000fe4000f8e020c */
[----:B------:R-:W-:-:S04]  /*1000*/  UIMAD UR4, UR4, UR17, UR15 ;  /* 0x00000011040472a4 */ /* 0x000fc8000f8e020f */
[----:B------:R-:W-:Y:S02]  /*1010*/  USEL UR42, UR4, UR12, !UP0 ;  /* 0x0000000c042a7287 */ /* 0x000fe4000c000000 */
[----:B------:R-:W-:-:S12]  /*1020*/  USEL UR41, UR12, UR4, !UP0 ;  /* 0x000000040c297287 */ /* 0x000fd8000c000000 */
.L_x_8:
[----:B------:R-:W-:-:S08]  /*1030*/  NOP ;  /* 0x0000000000007918 */ /* 0x000fd00000000000 */
[----:B------:R-:W1:Y:S02]  /*1040*/  USETMAXREG.TRY_ALLOC.CTAPOOL UP0, 0xf0 ;  /* 0x000000f0000079c8 */ /* 0x000e640008000600 */
[----:B-1----:R-:W-:-:S13]  /*1050*/  PLOP3.LUT P0, PT, PT, PT, UP0, 0x80, 0x0 ;  /* 0x000000000000781c */ /* 0x002fda0003f0f008 */
[----:B------:R-:W-:Y:S05]  /*1060*/  @!P0 BRA `(.L_x_8) ;  /* 0xfffffffc00f08947 */ /* 0x000fea000383ffff */
[----:B------:R-:W-:Y:S01]  /*1070*/  ULDC.64 UR4, c[0x0][0x598] ;  /* 0x0001660000047ab9 */ /* 0x000fe20000000a00 */
[----:B------:R-:W-:Y:S01]  /*1080*/  ULDC.64 UR36, c[0x0][0x208] ;  /* 0x0000820000247ab9 */ /* 0x000fe20000000a00 */
[----:B------:R-:W-:-:S04]  /*1090*/  ISETP.NE.U32.AND P0, PT, RZ, UR4, PT ;  /* 0x00000004ff007c0c */ /* 0x000fc8000bf05070 */
[----:B------:R-:W-:-:S13]  /*10a0*/  ISETP.NE.AND.EX P0, PT, RZ, UR5, PT, P0 ;  /* 0x00000005ff007c0c */ /* 0x000fda000bf05300 */
[----:B------:R-:W-:Y:S05]  /*10b0*/  @!P0 BRA `(.L_x_11) ;  /* 0x00000000001c8947 */ /* 0x000fea0003800000 */
[----:B------:R-:W1:Y:S02]  /*10c0*/  LDC.64 R2, c[0x0][0x598] ;  /* 0x00016600ff027b82 */ /* 0x000e640000000a00 */
[----:B-1----:R-:W2:Y:S02]  /*10d0*/  LDG.E.64 R2, desc[UR36][R2.64] ;  /* 0x0000002402027981 */ /* 0x002ea4000c1e1b00 */
[----:B--2---:R-:W-:-:S04]  /*10e0*/  ISETP.NE.U32.AND P0, PT, R2, RZ, PT ;  /* 0x000000ff0200720c */ /* 0x004fc80003f05070 */
[----:B------:R-:W-:-:S13]  /*10f0*/  ISETP.NE.AND.EX P0, PT, R3, RZ, PT, P0 ;  /* 0x000000ff0300720c */ /* 0x000fda0003f05300 */
[----:B------:R-:W-:Y:S05]  /*1100*/  @!P0 BRA `(.L_x_11) ;  /* 0x0000000000088947 */ /* 0x000fea0003800000 */
[----:B------:R1:W5:Y:S01]  /*1110*/  LD.E R2, desc[UR36][R2.64] ;  /* 0x0000002402027980 */ /* 0x000362000c101900 */
[----:B------:R-:W-:Y:S05]  /*1120*/  BRA `(.L_x_12) ;  /* 0x0000000000247947 */ /* 0x000fea0003800000 */
.L_x_11:
[----:B------:R-:W-:Y:S02]  /*1130*/  ULDC.64 UR4, c[0x0][0x588] ;  /* 0x0001620000047ab9 */ /* 0x000fe40000000a00 */
[----:B------:R-:W-:-:S04]  /*1140*/  ISETP.NE.U32.AND P0, PT, RZ, UR4, PT ;  /* 0x00000004ff007c0c */ /* 0x000fc8000bf05070 */
[----:B------:R-:W-:-:S13]  /*1150*/  ISETP.NE.AND.EX P0, PT, RZ, UR5, PT, P0 ;  /* 0x00000005ff007c0c */ /* 0x000fda000bf05300 */
[----:B------:R-:W-:Y:S05]  /*1160*/  @!P0 BRA `(.L_x_13) ;  /* 0x00000000000c8947 */ /* 0x000fea0003800000 */
[----:B------:R-:W1:Y:S02]  /*1170*/  LDC.64 R2, c[0x0][0x588] ;  /* 0x00016200ff027b82 */ /* 0x000e640000000a00 */
[----:B-1----:R2:W5:Y:S01]  /*1180*/  LDG.E R2, desc[UR36][R2.64] ;  /* 0x0000002402027981 */ /* 0x002562000c1e1900 */
[----:B------:R-:W-:Y:S05]  /*1190*/  BRA `(.L_x_12) ;  /* 0x0000000000087947 */ /* 0x000fea0003800000 */
.L_x_13:
[----:B------:R-:W-:Y:S02]  /*11a0*/  ULDC UR4, c[0x0][0x580] ;  /* 0x0001600000047ab9 */ /* 0x000fe40000000800 */
[----:B------:R-:W-:-:S07]  /*11b0*/  MOV R2, UR4 ;  /* 0x0000000400027c02 */ /* 0x000fce0008000f00 */
.L_x_12:
[----:B------:R-:W-:Y:S02]  /*11c0*/  ULDC.64 UR4, c[0x0][0x5a0] ;  /* 0x0001680000047ab9 */ /* 0x000fe40000000a00 */
[----:B------:R-:W-:-:S04]  /*11d0*/  ISETP.NE.U32.AND P0, PT, RZ, UR4, PT ;  /* 0x00000004ff007c0c */ /* 0x000fc8000bf05070 */
[----:B------:R-:W-:-:S13]  /*11e0*/  ISETP.NE.AND.EX P0, PT, RZ, UR5, PT, P0 ;  /* 0x00000005ff007c0c */ /* 0x000fda000bf05300 */
[----:B------:R-:W-:Y:S05]  /*11f0*/  @!P0 BRA `(.L_x_14) ;  /* 0x00000000001c8947 */ /* 0x000fea0003800000 */
[----:B------:R-:W3:Y:S02]  /*1200*/  LDC.64 R4, c[0x0][0x5a0] ;  /* 0x00016800ff047b82 */ /* 0x000ee40000000a00 */
[----:B---3--:R-:W3:Y:S02]  /*1210*/  LDG.E.64 R4, desc[UR36][R4.64] ;  /* 0x0000002404047981 */ /* 0x008ee4000c1e1b00 */
[----:B---3--:R-:W-:-:S04]  /*1220*/  ISETP.NE.U32.AND P0, PT, R4, RZ, PT ;  /* 0x000000ff0400720c */ /* 0x008fc80003f05070 */
[----:B------:R-:W-:-:S13]  /*1230*/  ISETP.NE.AND.EX P0, PT, R5, RZ, PT, P0 ;  /* 0x000000ff0500720c */ /* 0x000fda0003f05300 */
[----:B------:R-:W-:Y:S05]  /*1240*/  @!P0 BRA `(.L_x_14) ;  /* 0x0000000000088947 */ /* 0x000fea0003800000 */
[----:B------:R3:W5:Y:S01]  /*1250*/  LD.E R16, desc[UR36][R4.64] ;  /* 0x0000002404107980 */ /* 0x000762000c101900 */
[----:B------:R-:W-:Y:S05]  /*1260*/  BRA `(.L_x_15) ;  /* 0x0000000000247947 */ /* 0x000fea0003800000 */
.L_x_14:
[----:B------:R-:W-:Y:S02]  /*1270*/  ULDC.64 UR4, c[0x0][0x590] ;  /* 0x0001640000047ab9 */ /* 0x000fe40000000a00 */
[----:B------:R-:W-:-:S04]  /*1280*/  ISETP.NE.U32.AND P0, PT, RZ, UR4, PT ;  /* 0x00000004ff007c0c */ /* 0x000fc8000bf05070 */
[----:B------:R-:W-:-:S13]  /*1290*/  ISETP.NE.AND.EX P0, PT, RZ, UR5, PT, P0 ;  /* 0x00000005ff007c0c */ /* 0x000fda000bf05300 */
[----:B------:R-:W-:Y:S05]  /*12a0*/  @!P0 BRA `(.L_x_16) ;  /* 0x00000000000c8947 */ /* 0x000fea0003800000 */
[----:B------:R-:W3:Y:S02]  /*12b0*/  LDC.64 R4, c[0x0][0x590] ;  /* 0x00016400ff047b82 */ /* 0x000ee40000000a00 */
[----:B---3--:R4:W5:Y:S01]  /*12c0*/  LDG.E R16, desc[UR36][R4.64] ;  /* 0x0000002404107981 */ /* 0x008962000c1e1900 */
[----:B------:R-:W-:Y:S05]  /*12d0*/  BRA `(.L_x_15) ;  /* 0x0000000000087947 */ /* 0x000fea0003800000 */
.L_x_16:
[----:B------:R-:W-:Y:S02]  /*12e0*/  ULDC UR4, c[0x0][0x584] ;  /* 0x0001610000047ab9 */ /* 0x000fe40000000800 */
[----:B------:R-:W-:-:S07]  /*12f0*/  IMAD.U32 R16, RZ, RZ, UR4 ;  /* 0x00000004ff107e24 */ /* 0x000fce000f8e00ff */
.L_x_15:
[----:B------:R-:W-:-:S13]  /*1300*/  LOP3.LUT P0, RZ, R0, 0xff, RZ, 0xc0, !PT ;  /* 0x000000ff00ff7812 */ /* 0x000fda000780c0ff */
[----:B------:R-:W-:Y:S05]  /*1310*/  @!P0 EXIT ;  /* 0x000000000000894d */ /* 0x000fea0003800000 */
[----:B------:R-:W-:Y:S01]  /*1320*/  ULDC UR4, c[0x0][0x28c] ;  /* 0x0000a30000047ab9 */ /* 0x000fe20000000800 */
[----:B------:R-:W-:Y:S01]  /*1330*/  UMOV UR38, URZ ;  /* 0x0000003f00267c82 */ /* 0x000fe20008000000 */
[----:B------:R-:W-:Y:S01]  /*1340*/  UIADD3 UR4, UR4, 0x3f, URZ ;  /* 0x0000003f04047890 */ /* 0x000fe2000fffe03f */
[----:B------:R-:W-:-:S03]  /*1350*/  UMOV UR39, URZ ;  /* 0x0000003f00277c82 */ /* 0x000fc60008000000 */
[----:B------:R-:W-:-:S04]  /*1360*/  USHF.R.S32.HI UR5, URZ, 0x1f, UR4 ;  /* 0x0000001f3f057899 */ /* 0x000fc80008011404 */
[----:B------:R-:W-:-:S04]  /*1370*/  ULEA.HI UR5, UR5, UR4, URZ, 0x6 ;  /* 0x0000000405057291 */ /* 0x000fc8000f8f303f */
[----:B------:R-:W-:-:S12]  /*1380*/  USHF.R.S32.HI UR44, URZ, 0x6, UR5 ;  /* 0x000000063f2c7899 */ /* 0x000fd80008011405 */
.L_x_546:
[----:B------:R-:W0:Y:S01]  /*1390*/  S2R R0, SR_TID.X ;  /* 0x0000000000007919 */ /* 0x000e220000002100 */
[----:B-1----:R-:W1:Y:S01]  /*13a0*/  S2UR UR7, SR_CgaCtaId ;  /* 0x00000000000779c3 */ /* 0x002e620000008800 */
[----:B------:R-:W-:Y:S02]  /*13b0*/  UMOV UR6, 0x400 ;  /* 0x0000040000067882 */ /* 0x000fe40000000000 */
[----:B-1----:R-:W-:Y:S01]  /*13c0*/  ULEA UR6, UR7, UR6, 0x18 ;  /* 0x0000000607067291 */ /* 0x002fe2000f8ec03f */
[----:B0-----:R-:W-:-:S04]  /*13d0*/  LOP3.LUT R0, R0, 0x80, RZ, 0xc0, !PT ;  /* 0x0000008000007812 */ /* 0x001fc800078ec0ff */
[----:B------:R-:W-:-:S06]  /*13e0*/  SHF.R.U32.HI R0, RZ, 0x7, R0 ;  /* 0x00000007ff007819 */ /* 0x000fcc0000011600 */
[----:B------:R-:W0:Y:S02]  /*13f0*/  SHFL.IDX PT, R0, R0, RZ, 0x1f ;  /* 0x00001fff00007589 */ /* 0x000e2400000e0000 */
[----:B0-----:R-:W-:-:S13]  /*1400*/  R2UR UR4, R0 ;  /* 0x00000000000472ca */ /* 0x001fda00000e0000 */
[----:B------:R-:W-:-:S04]  /*1410*/  ULEA.HI UR5, UR4, UR4, URZ, 0x1 ;  /* 0x0000000404057291 */ /* 0x000fc8000f8f083f */
[----:B------:R-:W-:-:S04]  /*1420*/  ULOP3.LUT UR5, UR5, 0x7fffe, URZ, 0xc0, !UPT ;  /* 0x0007fffe05057892 */ /* 0x000fc8000f8ec03f */
[----:B------:R-:W-:-:S03]  /*1430*/  UIADD3 UR5, UR4, -UR5, URZ ;  /* 0x8000000504057290 */ /* 0x000fc6000fffe03f */
[----:B------:R-:W-:Y:S01]  /*1440*/  ULDC UR4, c[0x0][0x28c] ;  /* 0x0000a30000047ab9 */ /* 0x000fe20000000800 */
[----:B------:R-:W-:Y:S01]  /*1450*/  ULEA UR5, UR5, UR6, 0xd ;  /* 0x0000000605057291 */ /* 0x000fe2000f8e683f */
[----:B------:R-:W-:-:S03]  /*1460*/  ISETP.LT.AND P0, PT, RZ, UR4, PT ;  /* 0x00000004ff007c0c */ /* 0x000fc6000bf01270 */
[----:B------:R-:W-:-:S04]  /*1470*/  UIADD3 UR5, UR5, 0x100, URZ ;  /* 0x0000010005057890 */ /* 0x000fc8000fffe03f */
[----:B------:R-:W-:-:S04]  /*1480*/  USHF.R.U32.HI UR5, URZ, 0x4, UR5 ;  /* 0x000000043f057899 */ /* 0x000fc80008011605 */
[----:B------:R-:W-:Y:S02]  /*1490*/  ULOP3.LUT UR46, UR5, 0x3fff, URZ, 0xc0, !UPT ;  /* 0x00003fff052e7892 */ /* 0x000fe4000f8ec03f */
[----:B---3--:R-:W-:Y:S10]  /*14a0*/  @P0 BRA `(.L_x_17) ;  /* 0x0000000000400947 */ /* 0x008ff40003800000 */
[----:B------:R-:W-:Y:S01]  /*14b0*/  MOV R0, 0x0 ;  /* 0x0000000000007802 */ /* 0x000fe20000000f00 */
[----:B------:R-:W-:Y:S01]  /*14c0*/  ULDC.64 UR4, c[0x4][0x68] ;  /* 0x01001a0000047ab9 */ /* 0x000fe20000000a00 */
[----:B------:R-:W-:Y:S01]  /*14d0*/  ULDC.64 UR6, c[0x4][0x8] ;  /* 0x0100020000067ab9 */ /* 0x000fe20000000a00 */
[----:B---34-:R-:W-:Y:S01]  /*14e0*/  IMAD.U32 R4, RZ, RZ, UR4 ;  /* 0x00000004ff047e24 */ /* 0x018fe2000f8e00ff */
[----:B------:R0:W1:Y:S01]  /*14f0*/  LDC.64 R14, c[0x4][R0] ;  /* 0x01000000000e7b82 */ /* 0x0000620000000a00 */
[----:B------:R-:W-:Y:S01]  /*1500*/  IMAD.U32 R5, RZ, RZ, UR5 ;  /* 0x00000005ff057e24 */ /* 0x000fe2000f8e00ff */
[----:B------:R-:W-:Y:S01]  /*1510*/  ULDC.64 UR4, c[0x4][0x70] ;  /* 0x01001c0000047ab9 */ /* 0x000fe20000000a00 */
[----:B------:R-:W-:Y:S01]  /*1520*/  IMAD.U32 R10, RZ, RZ, UR6 ;  /* 0x00000006ff0a7e24 */ /* 0x000fe2000f8e00ff */
[----:B------:R-:W-:Y:S01]  /*1530*/  MOV R7, UR5 ;  /* 0x0000000500077c02 */ /* 0x000fe20008000f00 */
[----:B------:R-:W-:Y:S01]  /*1540*/  IMAD.U32 R6, RZ, RZ, UR4 ;  /* 0x00000004ff067e24 */ /* 0x000fe2000f8e00ff */
[----:B------:R-:W-:Y:S01]  /*1550*/  MOV R13, RZ ;  /* 0x000000ff000d7202 */ /* 0x000fe20000000f00 */
[----:B------:R-:W-:-:S02]  /*1560*/  IMAD.U32 R11, RZ, RZ, UR7 ;  /* 0x00000007ff0b7e24 */ /* 0x000fc4000f8e00ff */
[----:B------:R-:W-:Y:S02]  /*1570*/  IMAD.MOV.U32 R8, RZ, RZ, 0x1e1 ;  /* 0x000001e1ff087424 */ /* 0x000fe400078e00ff */
[----:B0-----:R-:W-:-:S07]  /*1580*/  IMAD.MOV.U32 R12, RZ, RZ, 0x1 ;  /* 0x00000001ff0c7424 */ /* 0x001fce00078e00ff */
[----:B------:R-:W-:-:S07]  /*1590*/  LEPC R20, `(.L_x_17) ;  /* 0x000000001014794e */ /* 0x000fce0000000000 */
[----:B-12--5:R-:W-:Y:S05]  /*15a0*/  CALL.ABS.NOINC R14 ;  /* 0x000000000e007343 */ /* 0x026fea0003c00000 */
.L_x_17:
[----:B------:R-:W-:-:S06]  /*15b0*/  ULOP3.LUT UR4, UR40, 0x1, URZ, 0xfc, !UPT ;  /* 0x0000000128047892 */ /* 0x000fcc000f8efc3f */
[----:B------:R-:W-:-:S05]  /*15c0*/  IMAD.U32 R0, RZ, RZ, UR4 ;  /* 0x00000004ff007e24 */ /* 0x000fca000f8e00ff */
[----:B------:R-:W-:-:S13]  /*15d0*/  ISETP.NE.AND P0, PT, R0, 0x3, PT ;  /* 0x000000030000780c */ /* 0x000fda0003f05270 */
[----:B------:R-:W-:Y:S05]  /*15e0*/  @!P0 BRA `(.L_x_18) ;  /* 0x0000000000048947 */ /* 0x000fea0003800000 */
[----:B------:R-:W-:Y:S01]  /*15f0*/  BPT.TRAP 0x1 ;  /* 0x000000040000795c */ /* 0x000fe20000300000 */
.L_x_18:
[----:B------:R-:W0:Y:S01]  /*1600*/  S2UR UR5, SR_CgaCtaId ;  /* 0x00000000000579c3 */ /* 0x000e220000008800 */
[----:B------:R-:W-:Y:S01]  /*1610*/  UMOV UR4, 0x400 ;  /* 0x0000040000047882 */ /* 0x000fe20000000000 */
[----:B---34-:R-:W-:Y:S02]  /*1620*/  IMAD.U32 R5, RZ, RZ, UR39 ;  /* 0x00000027ff057e24 */ /* 0x018fe4000f8e00ff */
[----:B--2---:R-:W-:-:S05]  /*1630*/  IMAD.U32 R3, RZ, RZ, UR38 ;  /* 0x00000026ff037e24 */ /* 0x004fca000f8e00ff */
[----:B------:R-:W-:Y:S01]  /*1640*/  SHF.L.U32 R3, R3, 0x1f, RZ ;  /* 0x0000001f03037819 */ /* 0x000fe200000006ff */
[----:B0-----:R-:W-:-:S06]  /*1650*/  ULEA UR4, UR5, UR4, 0x18 ;  /* 0x0000000405047291 */ /* 0x001fcc000f8ec03f */
[----:B------:R-:W-:-:S05]  /*1660*/  IMAD.U32 R0, RZ, RZ, UR4 ;  /* 0x00000004ff007e24 */ /* 0x000fca000f8e00ff */
[----:B------:R-:W-:-:S04]  /*1670*/  LEA R4, R5, R0, 0x3 ;  /* 0x0000000005047211 */ /* 0x000fc800078e18ff */
[----:B------:R0:W1:Y:S01]  /*1680*/  SYNCS.PHASECHK.TRANS64.TRYWAIT P1, [R4+URZ], R3 ;  /* 0x00000003040075a7 */ /* 0x000062000802017f */
[----:B------:R-:W-:Y:S05]  /*1690*/  @!P0 BRA `(.L_x_19) ;  /* 0x0000000000048947 */ /* 0x000fea0003800000 */
[----:B------:R-:W-:Y:S01]  /*16a0*/  BPT.TRAP 0x1 ;  /* 0x000000040000795c */ /* 0x000fe20000300000 */
.L_x_19:
[----:B-1----:R-:W-:Y:S05]  /*16b0*/  @P1 BRA `(.L_x_20) ;  /* 0x0000000000081947 */ /* 0x002fea0003800000 */
[----:B------:R-:W1:Y:S02]  /*16c0*/  SYNCS.PHASECHK.TRANS64.TRYWAIT P1, [R4+URZ], R3 ;  /* 0x00000003040075a7 */ /* 0x000e64000802017f */
[----:B-1----:R-:W-:Y:S05]  /*16d0*/  @!P1 BRA `(.L_x_21) ;  /* 0x000001a000a49947 */ /* 0x002fea0003800000 */
.L_x_20:
[----:B------:R-:W-:-:S04]  /*16e0*/  UISETP.LT.AND UP0, UPT, UR44, 0x1, UPT ;  /* 0x000000012c00788c */ /* 0x000fc8000bf01270 */
[----:B------:R-:W-:-:S06]  /*16f0*/  USEL UR4, UR44, 0x1, UP0 ;  /* 0x000000012c047887 */ /* 0x000fcc0008000000 */
[----:B01----:R-:W-:Y:S01]  /*1700*/  IMAD.U32 R3, RZ, RZ, UR4 ;  /* 0x00000004ff037e24 */ /* 0x003fe2000f8e00ff */
[----:B------:R-:W-:Y:S05]  /*1710*/  WARPSYNC.ALL ;  /* 0x0000000000007948 */ /* 0x000fea0003800000 */
[----:B------:R-:W-:-:S04]  /*1720*/  IADD3 R3, -R3, UR44, RZ ;  /* 0x0000002c03037c10 */ /* 0x000fc8000fffe1ff */
[----:B------:R-:W-:Y:S02]  /*1730*/  ISETP.GE.AND P1, PT, R3, 0x1, PT ;  /* 0x000000010300780c */ /* 0x000fe40003f26270 */
[----:B------:R-:W-:Y:S01]  /*1740*/  R2UR UR4, R0 ;  /* 0x00000000000472ca */ /* 0x000fe200000e0000 */
[----:B------:R-:W-:Y:S01]  /*1750*/  WARPGROUP.ARRIVE ;  /* 0x00000000000079c5 */ /* 0x000fe20000000000 */
[----:B------:R-:W-:Y:S01]  /*1760*/  UMOV UR9, 0x40000040 ;  /* 0x4000004000097882 */ /* 0x000fe20000000000 */
[----:B------:R-:W-:Y:S01]  /*1770*/  UMOV UR11, 0x40000040 ;  /* 0x40000040000b7882 */ /* 0x000fe20000000000 */
[----:B------:R-:W-:Y:S04]  /*1780*/  STL [R1+0x2c8], R17 ;  /* 0x0002c81101007387 */ /* 0x000fe80000100800 */
[----:B-----5:R-:W-:Y:S04]  /*1790*/  STL [R1+0x2c4], R16 ;  /* 0x0002c41001007387 */ /* 0x020fe80000100800 */
[----:B------:R0:W-:Y:S01]  /*17a0*/  STL [R1+0x2c0], R3 ;  /* 0x0002c00301007387 */ /* 0x0001e20000100800 */
[----:B------:R-:W-:-:S03]  /*17b0*/  UIADD3 UR4, UR4, 0x18100, URZ ;  /* 0x0001810004047890 */ /* 0x000fc6000fffe03f */
[----:B------:R1:W-:Y:S01]  /*17c0*/  STL [R1+0x2bc], R2 ;  /* 0x0002bc0201007387 */ /* 0x0003e20000100800 */
[----:B------:R-:W-:-:S03]  /*17d0*/  USHF.R.U32.HI UR4, URZ, 0x4, UR4 ;  /* 0x000000043f047899 */ /* 0x000fc60008011604 */
[----:B------:R2:W-:Y:S01]  /*17e0*/  STL [R1+0x2cc], R0 ;  /* 0x0002cc0001007387 */ /* 0x0005e20000100800 */
[----:B------:R-:W-:Y:S02]  /*17f0*/  ULOP3.LUT UR5, UR4, 0x3fff, URZ, 0xc0, !UPT ;  /* 0x00003fff04057892 */ /* 0x000fe4000f8ec03f */
[----:B------:R-:W-:Y:S02]  /*1800*/  ULOP3.LUT UR4, UR46, 0x10000, URZ, 0xfc, !UPT ;  /* 0x000100002e047892 */ /* 0x000fe4000f8efc3f */
[----:B------:R-:W-:Y:S02]  /*1810*/  ULOP3.LUT UR5, UR5, 0x10000, URZ, 0xfc, !UPT ;  /* 0x0001000005057892 */ /* 0x000fe4000f8efc3f */
[----:B------:R-:W-:Y:S02]  /*1820*/  ULEA UR6, UR39, UR4, 0xb ;  /* 0x0000000427067291 */ /* 0x000fe4000f8e583f */
[----:B------:R-:W-:-:S05]  /*1830*/  ULEA UR7, UR39, UR5, 0xb ;  /* 0x0000000527077291 */ /* 0x000fca000f8e583f */
[----:B------:R-:W-:Y:S02]  /*1840*/  UMOV UR8, UR6 ;  /* 0x0000000600087c82 */ /* 0x000fe40008000000 */
[----:B------:R-:W-:Y:S02]  /*1850*/  UMOV UR10, UR7 ;  /* 0x00000007000a7c82 */ /* 0x000fe40008000000 */
[----:B------:R-:W-:Y:S01]  /*1860*/  HGMMA.64x256x16.F32.BF16 R24, gdesc[UR8], RZ, !UPT, gsb0 ;  /* 0x03e00000081879f0 */ /* 0x000fe2000c0018ff */
[----:B------:R-:W-:Y:S01]  /*1870*/  UIADD3 UR8, UR6, 0x400, URZ ;  /* 0x0000040006087890 */ /* 0x000fe2000fffe03f */
[----:B------:R-:W-:Y:S01]  /*1880*/  UMOV UR9, 0x40000040 ;  /* 0x4000004000097882 */ /* 0x000fe20000000000 */
[----:B------:R-:W-:Y:S02]  /*1890*/  WARPGROUP.DEPBAR.LE gsb0, 0x0 ;  /* 0x00008000000079c5 */ /* 0x000fe40000010000 */
[----:B------:R-:W-:Y:S01]  /*18a0*/  STL.64 [R1], R24 ;  /* 0x0000001801007387 */ /* 0x000fe20000100a00 */
[----:B------:R-:W-:Y:S01]  /*18b0*/  IMAD.MOV.U32 R235, RZ, RZ, R46 ;  /* 0x000000ffffeb7224 */ /* 0x000fe200078e002e */
[----:B------:R-:W-:Y:S01]  /*18c0*/  MOV R232, R49 ;  /* 0x0000003100e87202 */ /* 0x000fe20000000f00 */
[----:B------:R-:W-:Y:S01]  /*18d0*/  IMAD.MOV.U32 R234, RZ, RZ, R47 ;  /* 0x000000ffffea7224 */ /* 0x000fe200078e002f */
[----:B------:R-:W-:Y:S01]  /*18e0*/  STL.64 [R1+0x8], R26 ;  /* 0x0000081a01007387 */ /* 0x000fe20000100a00 */
        /* <DEDUP_REMOVED lines=55> */
[----:B0-----:R-:W-:Y:S01]  /*1c60*/  MOV R3, R149 ;  /* 0x0000009500037202 */ /* 0x001fe20000000f00 */
[----:B------:R-:W-:Y:S01]  /*1c70*/  IMAD.MOV.U32 R167, RZ, RZ, R83 ;  /* 0x000000ffffa77224 */ /* 0x000fe200078e0053 */
[----:B------:R0:W-:Y:S01]  /*1c80*/  STL.64 [R1+0x50], R44 ;  /* 0x0000502c01007387 */ /* 0x0001e20000100a00 */
[----:B------:R-:W-:-:S02]  /*1c90*/  IMAD.MOV.U32 R169, RZ, RZ, R85 ;  /* 0x000000ffffa97224 */ /* 0x000fc400078e0055 */
[----:B------:R-:W-:Y:S01]  /*1ca0*/  IMAD.MOV.U32 R170, RZ, RZ, R86 ;  /* 0x000000ffffaa7224 */ /* 0x000fe200078e0056 */
[----:B------:R-:W-:Y:S01]  /*1cb0*/  STL [R1+0x580], R152 ;  /* 0x0005809801007387 */ /* 0x000fe20000100800 */
[----:B------:R-:W-:Y:S02]  /*1cc0*/  IMAD.MOV.U32 R171, RZ, RZ, R87 ;  /* 0x000000ffffab7224 */ /* 0x000fe400078e0057 */
[----:B------:R-:W-:Y:S02]  /*1cd0*/  IMAD.MOV.U32 R172, RZ, RZ, R88 ;  /* 0x000000ffffac7224 */ /* 0x000fe400078e0058 */
[----:B------:R-:W-:Y:S02]  /*1ce0*/  IMAD.MOV.U32 R174, RZ, RZ, R90 ;  /* 0x000000ffffae7224 */ /* 0x000fe400078e005a */
[----:B------:R-:W-:Y:S02]  /*1cf0*/  IMAD.MOV.U32 R175, RZ, RZ, R91 ;  /* 0x000000ffffaf7224 */ /* 0x000fe400078e005b */
[----:B------:R-:W-:-:S02]  /*1d00*/  IMAD.MOV.U32 R176, RZ, RZ, R92 ;  /* 0x000000ffffb07224 */ /* 0x000fc400078e005c */
[----:B------:R-:W-:Y:S02]  /*1d10*/  IMAD.MOV.U32 R177, RZ, RZ, R93 ;  /* 0x000000ffffb17224 */ /* 0x000fe400078e005d */
        /* <DEDUP_REMOVED lines=44> */
[----:B-1----:R-:W-:Y:S02]  /*1fe0*/  IMAD.MOV.U32 R2, RZ, RZ, R150 ;  /* 0x000000ffff027224 */ /* 0x002fe400078e0096 */
[----:B--2---:R-:W-:Y:S02]  /*1ff0*/  IMAD.MOV.U32 R0, RZ, RZ, R151 ;  /* 0x000000ffff007224 */ /* 0x004fe400078e0097 */
[----:B0-----:R-:W-:-:S06]  /*2000*/  WARPGROUP.ARRIVE ;  /* 0x00000000000079c5 */ /* 0x001fcc0000000000 */
[----:B------:R-:W-:Y:S03]  /*2010*/  HGMMA.64x256x16.F32.BF16 R24, gdesc[UR8], RZ, !UPT, gsb0 ;  /* 0x03e00000081879f0 */ /* 0x000fe6000c0018ff */
[----:B------:R-:W-:Y:S02]  /*2020*/  WARPGROUP.DEPBAR.LE gsb0, 0x0 ;  /* 0x00008000000079c5 */ /* 0x000fe40000010000 */
[----:B------:R-:W-:Y:S04]  /*2030*/  STL.64 [R1+0x578], R150 ;  /* 0x0005789601007387 */ /* 0x000fe80000100a00 */
        /* <DEDUP_REMOVED lines=20> */
[----:B------:R0:W-:Y:S04]  /*2180*/  STL.64 [R1+0x4d0], R108 ;  /* 0x0004d06c01007387 */ /* 0x0001e80000100a00 */
[----:B0-----:R-:W2:Y:S04]  /*2190*/  LDL.LU R108, [R1] ;  /* 0x00000000016c7983 */ /* 0x001ea80000300800 */
[----:B------:R-:W2:Y:S04]  /*21a0*/  LDL.LU R109, [R1+0x4] ;  /* 0x00000400016d7983 */ /* 0x000ea80000300800 */
        /* <DEDUP_REMOVED lines=19> */
[----:B------:R-:W2:Y:S01]  /*22e0*/  LDL.LU R129, [R1+0x54] ;  /* 0x0000540001817983 */ /* 0x000ea20000300800 */
        /* <DEDUP_REMOVED lines=15> */
[----:B------:R-:W-:Y:S01]  /*23e0*/  UIADD3 UR8, UR6, 0x2, URZ ;  /* 0x0000000206087890 */ /* 0x000fe2000fffe03f */
[----:B------:R-:W-:Y:S01]  /*23f0*/  IMAD.MOV.U32 R140, RZ, RZ, R225 ;  /* 0x000000ffff8c7224 */ /* 0x000fe200078e00e1 */
[----:B------:R-:W-:Y:S01]  /*2400*/  UIADD3 UR10, UR7, 0x2, URZ ;  /* 0x00000002070a7890 */ /* 0x000fe2000fffe03f */
[----:B------:R-:W-:Y:S01]  /*2410*/  IMAD.MOV.U32 R141, RZ, RZ, R224 ;  /* 0x000000ffff8d7224 */ /* 0x000fe200078e00e0 */
[----:B------:R-:W-:Y:S01]  /*2420*/  UMOV UR9, 0x40000040 ;  /* 0x4000004000097882 */ /* 0x000fe20000000000 */
[----:B------:R-:W-:Y:S01]  /*2430*/  IMAD.MOV.U32 R143, RZ, RZ, R222 ;  /* 0x000000ffff8f7224 */ /* 0x000fe200078e00de */
[----:B------:R-:W-:Y:S01]  /*2440*/  MOV R222, R14 ;  /* 0x0000000e00de7202 */ /* 0x000fe20000000f00 */
[----:B------:R-:W-:Y:S01]  /*2450*/  IMAD.MOV.U32 R144, RZ, RZ, R221 ;  /* 0x000000ffff907224 */ /* 0x000fe200078e00dd */
[----:B------:R-:W-:Y:S01]  /*2460*/  UMOV UR11, 0x40000040 ;  /* 0x40000040000b7882 */ /* 0x000fe20000000000 */
[----:B------:R-:W-:-:S02]  /*2470*/  IMAD.MOV.U32 R145, RZ, RZ, R220 ;  /* 0x000000ffff917224 */ /* 0x000fc400078e00dc */
[----:B------:R-:W-:Y:S02]  /*2480*/  IMAD.MOV.U32 R146, RZ, RZ, R219 ;  /* 0x000000ffff927224 */ /* 0x000fe400078e00db */
[----:B------:R-:W-:Y:S01]  /*2490*/  IMAD.MOV.U32 R148, RZ, RZ, R217 ;  /* 0x000000ffff947224 */ /* 0x000fe200078e00d9 */
[----:B------:R-:W-:Y:S01]  /*24a0*/  MOV R217, R19 ;  /* 0x0000001300d97202 */ /* 0x000fe20000000f00 */
        /* <DEDUP_REMOVED lines=21> */
[----:B------:R-:W-:-:S06]  /*2600*/  IMAD.MOV.U32 R235, RZ, RZ, R0 ;  /* 0x000000ffffeb7224 */ /* 0x000fcc00078e0000 */
[----:B--2---:R-:W-:-:S06]  /*2610*/  WARPGROUP.ARRIVE ;  /* 0x00000000000079c5 */ /* 0x004fcc0000000000 */
[----:B------:R-:W-:Y:S03]  /*2620*/  HGMMA.64x256x16.F32.BF16 R108, gdesc[UR8], R108, gsb0 ;  /* 0x03e00000086c79f0 */ /* 0x000fe6000800186c */
[----:B------:R-:W-:Y:S02]  /*2630*/  WARPGROUP.DEPBAR.LE gsb0, 0x0 ;  /* 0x00008000000079c5 */ /* 0x000fe40000010000 */
[----:B------:R-:W-:Y:S04]  /*2640*/  STL.64 [R1], R108 ;  /* 0x0000006c01007387 */ /* 0x000fe80000100a00 */
        /* <DEDUP_REMOVED lines=63> */
[----:B0-----:R-:W2:Y:S04]  /*2a40*/  LDL.LU R152, [R1+0x580] ;  /* 0x0005800001987983 */ /* 0x001ea80000300800 */
[----:B------:R-:W3:Y:S04]  /*2a50*/  LDL.LU.64 R150, [R1+0x578] ;  /* 0x0005780001967983 */ /* 0x000ee80000300a00 */
        /* <DEDUP_REMOVED lines=20> */
[----:B------:R-:W3:Y:S01]  /*2ba0*/  LDL.LU.64 R108, [R1+0x4d0] ;  /* 0x0004d000016c7983 */ /* 0x000ee20000300a00 */
[----:B------:R-:W-:Y:S01]  /*2bb0*/  UIADD3 UR8, UR6, 0x402, URZ ;  /* 0x0000040206087890 */ /* 0x000fe2000fffe03f */
[----:B------:R-:W-:Y:S01]  /*2bc0*/  UMOV UR9, 0x40000040 ;  /* 0x4000004000097882 */ /* 0x000fe20000000000 */
[----:B---3--:R-:W-:-:S07]  /*2bd0*/  WARPGROUP.ARRIVE ;  /* 0x00000000000079c5 */ /* 0x008fce0000000000 */
[----:B------:R-:W-:Y:S03]  /*2be0*/  HGMMA.64x256x16.F32.BF16 R24, gdesc[UR8], R24, gsb0 ;  /* 0x03e00000081879f0 */ /* 0x000fe60008001818 */
        /* <DEDUP_REMOVED lines=65> */
[----:B0-----:R-:W3:Y:S04]  /*3000*/  LDL.LU.64 R24, [R1] ;  /* 0x0000000001187983 */ /* 0x001ee80000300a00 */
        /* <DEDUP_REMOVED lines=63> */
[----:B------:R-:W-:-:S02]  /*3400*/  UIADD3 UR8, UR6, 0x4, URZ ;  /* 0x0000000406087890 */ /* 0x000fc4000fffe03f */
[----:B------:R-:W-:Y:S01]  /*3410*/  UIADD3 UR10, UR7, 0x4, URZ ;  /* 0x00000004070a7890 */ /* 0x000fe2000fffe03f */
[----:B------:R-:W-:Y:S01]  /*3420*/  UMOV UR9, 0x40000040 ;  /* 0x4000004000097882 */ /* 0x000fe20000000000 */
[----:B------:R-:W-:Y:S01]  /*3430*/  UMOV UR11, 0x40000040 ;  /* 0x40000040000b7882 */ /* 0x000fe20000000000 */
[----:B---3--:R-:W-:-:S06]  /*3440*/  WARPGROUP.ARRIVE ;  /* 0x00000000000079c5 */ /* 0x008fcc0000000000 */
[----:B------:R-:W-:Y:S03]  /*3450*/  HGMMA.64x256x16.F32.BF16 R24, gdesc[UR8], R24, gsb0 ;  /* 0x03e00000081879f0 */ /* 0x000fe60008001818 */
        /* <DEDUP_REMOVED lines=41> */
[----:B------:R0:W-:Y:S01]  /*36f0*/  STL.64 [R1+0x50], R44 ;  /* 0x0000502c01007387 */ /* 0x0001e20000100a00 */
[----:B------:R-:W-:Y:S01]  /*3700*/  IMAD.MOV.U32 R210, RZ, RZ, R126 ;  /* 0x000000ffffd27224 */ /* 0x000fe200078e007e */
[----:B------:R-:W-:Y:S01]  /*3710*/  MOV R181, R97 ;  /* 0x0000006100b57202 */ /* 0x000fe20000000f00 */
[----:B------:R-:W-:Y:S01]  /*3720*/  IMAD.MOV.U32 R208, RZ, RZ, R124 ;  /* 0x000000ffffd07224 */ /* 0x000fe200078e007c */
[----:B------:R-:W3:Y:S01]  /*3730*/  LDL.LU.64 R150, [R1+0x4c8] ;  /* 0x0004c80001967983 */ /* 0x000ee20000300a00 */
        /* <DEDUP_REMOVED lines=40> */
[----:B------:R-:W-:-:S02]  /*39c0*/  IMAD.MOV.U32 R182, RZ, RZ, R98 ;  /* 0x000000ffffb67224 */ /* 0x000fc400078e0062 */
[----:B------:R-:W-:Y:S01]  /*39d0*/  IMAD.MOV.U32 R183, RZ, RZ, R99 ;  /* 0x000000ffffb77224 */ /* 0x000fe200078e0063 */
[----:B------:R-:W3:Y:S01]  /*39e0*/  LDL.LU.64 R128, [R1+0x470] ;  /* 0x0004700001807983 */ /* 0x000ee20000300a00 */
[----:B------:R-:W-:Y:S02]  /*39f0*/  IMAD.MOV.U32 R180, RZ, RZ, R96 ;  /* 0x000000ffffb47224 */ /* 0x000fe400078e0060 */
[----:B------:R-:W-:Y:S01]  /*3a00*/  IMAD.MOV.U32 R178, RZ, RZ, R94 ;  /* 0x000000ffffb27224 */ /* 0x000fe200078e005e */
[----:B------:R-:W3:Y:S01]  /*3a10*/  LDL.LU.64 R126, [R1+0x468] ;  /* 0x00046800017e7983 */ /* 0x000ee20000300a00 */
[----:B------:R-:W-:Y:S02]  /*3a20*/  IMAD.MOV.U32 R179, RZ, RZ, R95 ;  /* 0x000000ffffb37224 */ /* 0x000fe400078e005f */
        /* <DEDUP_REMOVED lines=56> */
[----:B------:R-:W-:-:S03]  /*3db0*/  IMAD.MOV.U32 R0, RZ, RZ, R46 ;  /* 0x000000ffff007224 */ /* 0x000fc600078e002e */
        /* <DEDUP_REMOVED lines=21> */
[----:B0-----:R-:W3:Y:S04]  /*3f10*/  LDL.LU.64 R44, [R1+0x320] ;  /* 0x00032000012c7983 */ /* 0x001ee80000300a00 */
        /* <DEDUP_REMOVED lines=11> */
[----:B------:R-:W-:-:S02]  /*3fd0*/  UMOV UR9, 0x40000040 ;  /* 0x4000004000097882 */ /* 0x000fc40000000000 */
[----:B--2---:R-:W-:Y:S01]  /*3fe0*/  STL [R1+0x2b8], R152 ;  /* 0x0002b89801007387 */ /* 0x004fe20000100800 */
[----:B---3--:R-:W-:-:S06]  /*3ff0*/  WARPGROUP.ARRIVE ;  /* 0x00000000000079c5 */ /* 0x008fcc0000000000 */
        /* <DEDUP_REMOVED lines=63> */
[----:B------:R-:W-:-:S02]  /*43f0*/  IMAD.MOV.U32 R146, RZ, RZ, R224 ;  /* 0x000000ffff927224 */ /* 0x000fc400078e00e0 */
[----:B------:R-:W-:Y:S01]  /*4400*/  IMAD.MOV.U32 R152, RZ, RZ, R218 ;  /* 0x000000ffff987224 */ /* 0x000fe200078e00da */
[----:B------:R-:W-:Y:S01]  /*4410*/  UIADD3 UR8, UR6, 0x6, URZ ;  /* 0x0000000606087890 */ /* 0x000fe2000fffe03f */
[----:B------:R-:W-:Y:S01]  /*4420*/  IMAD.MOV.U32 R147, RZ, RZ, R223 ;  /* 0x000000ffff937224 */ /* 0x000fe200078e00df */
[----:B------:R-:W-:Y:S01]  /*4430*/  UIADD3 UR10, UR7, 0x6, URZ ;  /* 0x00000006070a7890 */ /* 0x000fe2000fffe03f */
[----:B------:R-:W-:Y:S01]  /*4440*/  IMAD.MOV.U32 R148, RZ, RZ, R222 ;  /* 0x000000ffff947224 */ /* 0x000fe200078e00de */
[----:B------:R-:W-:Y:S01]  /*4450*/  UMOV UR9, 0x40000040 ;  /* 0x4000004000097882 */ /* 0x000fe20000000000 */
[----:B------:R-:W-:Y:S01]  /*4460*/  IMAD.MOV.U32 R149, RZ, RZ, R221 ;  /* 0x000000ffff957224 */ /* 0x000fe200078e00dd */
[----:B------:R-:W-:Y:S01]  /*4470*/  UMOV UR11, 0x40000040 ;  /* 0x40000040000b7882 */ /* 0x000fe20000000000 */
[----:B------:R-:W-:Y:S01]  /*4480*/  IMAD.MOV.U32 R151, RZ, RZ, R219 ;  /* 0x000000ffff977224 */ /* 0x000fe200078e00db */
[----:B------:R0:W5:Y:S01]  /*4490*/  LDL.LU R0, [R1+0x2cc] ;  /* 0x0002cc0001007983 */ /* 0x0001620000300800 */
[----:B------:R-:W-:-:S02]  /*44a0*/  IMAD.MOV.U32 R131, RZ, RZ, R17 ;  /* 0x000000ffff837224 */ /* 0x000fc400078e0011 */
[----:B------:R-:W-:Y:S01]  /*44b0*/  IMAD.MOV.U32 R132, RZ, RZ, R16 ;  /* 0x000000ffff847224 */ /* 0x000fe200078e0010 */
[----:B------:R0:W5:Y:S01]  /*44c0*/  LDL.LU R17, [R1+0x2c8] ;  /* 0x0002c80001117983 */ /* 0x0001620000300800 */
[----:B------:R-:W-:Y:S02]  /*44d0*/  IMAD.MOV.U32 R133, RZ, RZ, R3 ;  /* 0x000000ffff857224 */ /* 0x000fe400078e0003 */
[----:B------:R-:W-:Y:S01]  /*44e0*/  IMAD.MOV.U32 R134, RZ, RZ, R2 ;  /* 0x000000ffff867224 */ /* 0x000fe200078e0002 */
[----:B------:R0:W5:Y:S01]  /*44f0*/  LDL.LU R16, [R1+0x2c4] ;  /* 0x0002c40001107983 */ /* 0x0001620000300800 */
[----:B------:R-:W-:Y:S02]  /*4500*/  IMAD.MOV.U32 R218, RZ, RZ, R23 ;  /* 0x000000ffffda7224 */ /* 0x000fe400078e0017 */
[----:B------:R-:W-:Y:S01]  /*4510*/  IMAD.MOV.U32 R219, RZ, RZ, R22 ;  /* 0x000000ffffdb7224 */ /* 0x000fe200078e0016 */
[----:B------:R0:W5:Y:S01]  /*4520*/  LDL.LU R3, [R1+0x2c0] ;  /* 0x0002c00001037983 */ /* 0x0001620000300800 */
[----:B------:R-:W-:-:S02]  /*4530*/  IMAD.MOV.U32 R221, RZ, RZ, R20 ;  /* 0x000000ffffdd7224 */ /* 0x000fc400078e0014 */
[----:B------:R-:W-:Y:S01]  /*4540*/  IMAD.MOV.U32 R222, RZ, RZ, R19 ;  /* 0x000000ffffde7224 */ /* 0x000fe200078e0013 */
[----:B------:R0:W5:Y:S01]  /*4550*/  LDL.LU R2, [R1+0x2bc] ;  /* 0x0002bc0001027983 */ /* 0x0001620000300800 */
        /* <DEDUP_REMOVED lines=77> */
[----:B-1----:R0:W5:Y:S04]  /*4a30*/  LDL.LU R152, [R1+0x2b8] ;  /* 0x0002b80001987983 */ /* 0x0021680000300800 */
[----:B------:R-:W2:Y:S04]  /*4a40*/  LDL.LU.64 R150, [R1+0x2b0] ;  /* 0x0002b00001967983 */ /* 0x000ea80000300a00 */
        /* <DEDUP_REMOVED lines=20> */
[----:B------:R-:W2:Y:S01]  /*4b90*/  LDL.LU.64 R108, [R1+0x208] ;  /* 0x00020800016c7983 */ /* 0x000ea20000300a00 */
[----:B------:R-:W-:Y:S01]  /*4ba0*/  UIADD3 UR8, UR6, 0x406, URZ ;  /* 0x0000040606087890 */ /* 0x000fe2000fffe03f */
[----:B------:R-:W-:Y:S01]  /*4bb0*/  UMOV UR9, 0x40000040 ;  /* 0x4000004000097882 */ /* 0x000fe20000000000 */
[----:B--2---:R-:W-:-:S07]  /*4bc0*/  WARPGROUP.ARRIVE ;  /* 0x00000000000079c5 */ /* 0x004fce0000000000 */
[----:B------:R-:W-:Y:S03]  /*4bd0*/  HGMMA.64x256x16.F32.BF16 R24, gdesc[UR8], R24, gsb0 ;  /* 0x03e00000081879f0 */ /* 0x000fe60008001818 */
[----:B------:R-:W-:Y:S02]  /*4be0*/  WARPGROUP.DEPBAR.LE gsb0, 0x0 ;  /* 0x00008000000079c5 */ /* 0x000fe40000010000 */
[----:B0-----:R-:W-:Y:S05]  /*4bf0*/  @!P1 BRA `(.L_x_22) ;  /* 0x0000004000d09947 */ /* 0x001fea0003800000 */
[----:B------:R-:W-:Y:S01]  /*4c00*/  UIADD3 UR7, UR39, 0x1, URZ ;  /* 0x0000000127077890 */ /* 0x000fe2000fffe03f */
[----:B-----5:R-:W-:Y:S01]  /*4c10*/  R2UR UR6, R3 ;  /* 0x00000000030672ca */ /* 0x020fe200000e0000 */
[----:B------:R-:W-:Y:S02]  /*4c20*/  UMOV UR12, UR39 ;  /* 0x00000027000c7c82 */ /* 0x000fe40008000000 */
[----:B------:R-:W-:-:S04]  /*4c30*/  UISETP.NE.AND UP0, UPT, UR7, 0x3, UPT ;  /* 0x000000030700788c */ /* 0x000fc8000bf05270 */
[----:B------:R-:W-:Y:S02]  /*4c40*/  USEL UR8, URZ, 0x1, UP0 ;  /* 0x000000013f087887 */ /* 0x000fe40008000000 */
[----:B------:R-:W-:Y:S02]  /*4c50*/  USEL UR7, UR7, URZ, UP0 ;  /* 0x0000003f07077287 */ /* 0x000fe40008000000 */
[----:B------:R-:W-:-:S06]  /*4c60*/  ULOP3.LUT UR8, UR38, UR8, URZ, 0x3c, !UPT ;  /* 0x0000000826087292 */ /* 0x000fcc000f8e3c3f */
[----:B------:R-:W-:-:S07]  /*4c70*/  IMAD.U32 R3, RZ, RZ, UR8 ;  /* 0x00000008ff037e24 */ /* 0x000fce000f8e00ff */
.L_x_29:
[----:B------:R-:W-:Y:S05]  /*4c80*/  @!P0 BRA `(.L_x_23) ;  /* 0x0000000000048947 */ /* 0x000fea0003800000 */
[----:B------:R-:W-:Y:S01]  /*4c90*/  BPT.TRAP 0x1 ;  /* 0x000000040000795c */ /* 0x000fe20000300000 */
.L_x_23:
[----:B------:R-:W0:Y:S01]  /*4ca0*/  S2UR UR9, SR_CgaCtaId ;  /* 0x00000000000979c3 */ /* 0x000e220000008800 */
[----:B------:R-:W-:Y:S01]  /*4cb0*/  UMOV UR8, 0x400 ;  /* 0x0000040000087882 */ /* 0x000fe20000000000 */
[----:B------:R-:W-:Y:S01]  /*4cc0*/  IMAD.U32 R4, RZ, RZ, UR7 ;  /* 0x00000007ff047e24 */ /* 0x000fe2000f8e00ff */
[----:B------:R-:W-:Y:S01]  /*4cd0*/  SHF.L.U32 R5, R3, 0x1f, RZ ;  /* 0x0000001f03057819 */ /* 0x000fe200000006ff */
[----:B0-----:R-:W-:-:S06]  /*4ce0*/  ULEA UR8, UR9, UR8, 0x18 ;  /* 0x0000000809087291 */ /* 0x001fcc000f8ec03f */
[----:B------:R-:W-:-:S04]  /*4cf0*/  IMAD.U32 R0, RZ, RZ, UR8 ;  /* 0x00000008ff007e24 */ /* 0x000fc8000f8e00ff */
[----:B------:R-:W-:-:S04]  /*4d00*/  IMAD R4, R4, 0x8, R0 ;  /* 0x0000000804047824 */ /* 0x000fc800078e0200 */
[----:B------:R0:W1:Y:S01]  /*4d10*/  SYNCS.PHASECHK.TRANS64.TRYWAIT P1, [R4+URZ], R5 ;  /* 0x00000005040075a7 */ /* 0x000062000802017f */
[----:B------:R-:W-:Y:S05]  /*4d20*/  @!P0 BRA `(.L_x_24) ;  /* 0x0000000000048947 */ /* 0x000fea0003800000 */
[----:B------:R-:W-:Y:S01]  /*4d30*/  BPT.TRAP 0x1 ;  /* 0x000000040000795c */ /* 0x000fe20000300000 */
.L_x_24:
[----:B-1----:R-:W-:Y:S05]  /*4d40*/  @P1 BRA `(.L_x_25) ;  /* 0x0000000000081947 */ /* 0x002fea0003800000 */
[----:B------:R-:W1:Y:S02]  /*4d50*/  SYNCS.PHASECHK.TRANS64.TRYWAIT P1, [R4+URZ], R5 ;  /* 0x00000005040075a7 */ /* 0x000e64000802017f */
[----:B-1----:R-:W-:Y:S05]  /*4d60*/  @!P1 BRA `(.L_x_26) ;  /* 0x0000016c00149947 */ /* 0x002fea0003800000 */
.L_x_25:
        /* <DEDUP_REMOVED lines=64> */
[----:B--2---:R-:W2:Y:S04]  /*5170*/  LDL.LU.64 R24, [R1] ;  /* 0x0000000001187983 */ /* 0x004ea80000300a00 */
        /* <DEDUP_REMOVED lines=63> */
[----:B------:R-:W-:-:S02]  /*5570*/  ULEA UR13, UR7, UR4, 0xb ;  /* 0x00000004070d7291 */ /* 0x000fc4000f8e583f */
[----:B------:R-:W-:Y:S01]  /*5580*/  ULEA UR14, UR7, UR5, 0xb ;  /* 0x00000005070e7291 */ /* 0x000fe2000f8e583f */
[----:B------:R-:W-:Y:S01]  /*5590*/  STL [R1+0x2cc], R17 ;  /* 0x0002cc1101007387 */ /* 0x000fe20000100800 */
[----:B------:R-:W-:Y:S01]  /*55a0*/  UMOV UR9, 0x40000040 ;  /* 0x4000004000097882 */ /* 0x000fe20000000000 */
[----:B------:R-:W-:Y:S02]  /*55b0*/  UMOV UR11, 0x40000040 ;  /* 0x40000040000b7882 */ /* 0x000fe40000000000 */
[----:B------:R-:W-:Y:S01]  /*55c0*/  UMOV UR8, UR13 ;  /* 0x0000000d00087c82 */ /* 0x000fe20008000000 */
[----:B------:R-:W-:Y:S01]  /*55d0*/  STL [R1+0x2c8], R16 ;  /* 0x0002c81001007387 */ /* 0x000fe20000100800 */
[----:B------:R-:W-:-:S03]  /*55e0*/  UMOV UR10, UR14 ;  /* 0x0000000e000a7c82 */ /* 0x000fc60008000000 */
[----:B------:R-:W-:Y:S04]  /*55f0*/  STL [R1+0x2c4], R3 ;  /* 0x0002c40301007387 */ /* 0x000fe80000100800 */
[----:B------:R3:W-:Y:S04]  /*5600*/  STL [R1+0x2c0], R2 ;  /* 0x0002c00201007387 */ /* 0x0007e80000100800 */
[----:B------:R4:W-:Y:S01]  /*5610*/  STL [R1+0x2bc], R0 ;  /* 0x0002bc0001007387 */ /* 0x0009e20000100800 */
[----:B--2---:R-:W-:-:S06]  /*5620*/  WARPGROUP.ARRIVE ;  /* 0x00000000000079c5 */ /* 0x004fcc0000000000 */
[----:B------:R-:W-:Y:S03]  /*5630*/  HGMMA.64x256x16.F32.BF16 R24, gdesc[UR8], R24, gsb0 ;  /* 0x03e00000081879f0 */ /* 0x000fe60008001818 */
[----:B------:R-:W-:Y:S02]  /*5640*/  WARPGROUP.DEPBAR.LE gsb0, 0x0 ;  /* 0x00008000000079c5 */ /* 0x000fe40000010000 */
[----:B------:R-:W-:Y:S01]  /*5650*/  STL.64 [R1], R24 ;  /* 0x0000001801007387 */ /* 0x000fe20000100a00 */
[----:B---3--:R-:W-:Y:S01]  /*5660*/  IMAD.MOV.U32 R2, RZ, RZ, R150 ;  /* 0x000000ffff027224 */ /* 0x008fe200078e0096 */
[----:B----4-:R-:W-:Y:S01]  /*5670*/  MOV R0, R151 ;  /* 0x0000009700007202 */ /* 0x010fe20000000f00 */
[----:B01----:R-:W-:Y:S01]  /*5680*/  IMAD.MOV.U32 R4, RZ, RZ, R148 ;  /* 0x000000ffff047224 */ /* 0x003fe200078e0094 */
        /* <DEDUP_REMOVED lines=40> */
[----:B------:R-:W2:Y:S01]  /*5910*/  LDL.LU.64 R150, [R1+0x780] ;  /* 0x0007800001967983 */ /* 0x000ea20000300a00 */
        /* <DEDUP_REMOVED lines=44> */
[----:B------:R-:W-:-:S02]  /*5be0*/  IMAD.MOV.U32 R178, RZ, RZ, R94 ;  /* 0x000000ffffb27224 */ /* 0x000fc400078e005e */
[----:B------:R-:W-:Y:S01]  /*5bf0*/  IMAD.MOV.U32 R179, RZ, RZ, R95 ;  /* 0x000000ffffb37224 */ /* 0x000fe200078e005f */
[----:B------:R-:W2:Y:S01]  /*5c00*/  LDL.LU.64 R126, [R1+0x720] ;  /* 0x00072000017e7983 */ /* 0x000ea20000300a00 */
[----:B------:R-:W-:Y:S02]  /*5c10*/  IMAD.MOV.U32 R176, RZ, RZ, R92 ;  /* 0x000000ffffb07224 */ /* 0x000fe400078e005c */
[----:B------:R-:W-:Y:S01]  /*5c20*/  IMAD.MOV.U32 R177, RZ, RZ, R93 ;  /* 0x000000ffffb17224 */ /* 0x000fe200078e005d */
[----:B------:R-:W2:Y:S01]  /*5c30*/  LDL.LU.64 R124, [R1+0x718] ;  /* 0x00071800017c7983 */ /* 0x000ea20000300a00 */
[----:B------:R-:W-:Y:S02]  /*5c40*/  IMAD.MOV.U32 R174, RZ, RZ, R90 ;  /* 0x000000ffffae7224 */ /* 0x000fe400078e005a */
        /* <DEDUP_REMOVED lines=74> */
[----:B0-----:R-:W2:Y:S04]  /*60f0*/  LDL.LU.64 R44, [R1+0x5d8] ;  /* 0x0005d800012c7983 */ /* 0x001ea80000300a00 */
        /* <DEDUP_REMOVED lines=11> */
[----:B------:R-:W-:-:S02]  /*61b0*/  UMOV UR9, 0x40000040 ;  /* 0x4000004000097882 */ /* 0x000fc40000000000 */
[----:B------:R-:W-:Y:S01]  /*61c0*/  STL [R1+0x580], R152 ;  /* 0x0005809801007387 */ /* 0x000fe20000100800 */
[----:B--2---:R-:W-:-:S06]  /*61d0*/  WARPGROUP.ARRIVE ;  /* 0x00000000000079c5 */ /* 0x004fcc0000000000 */
        /* <DEDUP_REMOVED lines=59> */
[----:B------:R-:W-:Y:S02]  /*6590*/  IMAD.MOV.U32 R138, RZ, RZ, R227 ;  /* 0x000000ffff8a7224 */ /* 0x000fe400078e00e3 */
[----:B------:R-:W-:Y:S02]  /*65a0*/  IMAD.MOV.U32 R140, RZ, RZ, R225 ;  /* 0x000000ffff8c7224 */ /* 0x000fe400078e00e1 */
[----:B------:R-:W-:Y:S01]  /*65b0*/  IMAD.MOV.U32 R141, RZ, RZ, R224 ;  /* 0x000000ffff8d7224 */ /* 0x000fe200078e00e0 */
[----:B------:R-:W-:Y:S01]  /*65c0*/  MOV R224, R12 ;  /* 0x0000000c00e07202 */ /* 0x000fe20000000f00 */
[----:B------:R-:W-:Y:S02]  /*65d0*/  IMAD.MOV.U32 R142, RZ, RZ, R223 ;  /* 0x000000ffff8e7224 */ /* 0x000fe400078e00df */
[----:B------:R-:W-:Y:S02]  /*65e0*/  IMAD.MOV.U32 R143, RZ, RZ, R222 ;  /* 0x000000ffff8f7224 */ /* 0x000fe400078e00de */
[----:B------:R-:W-:-:S02]  /*65f0*/  IMAD.MOV.U32 R145, RZ, RZ, R220 ;  /* 0x000000ffff917224 */ /* 0x000fc400078e00dc */
[----:B------:R-:W-:Y:S01]  /*6600*/  IMAD.MOV.U32 R146, RZ, RZ, R219 ;  /* 0x000000ffff927224 */ /* 0x000fe200078e00db */
[----:B------:R-:W-:Y:S01]  /*6610*/  MOV R219, R17 ;  /* 0x0000001100db7202 */ /* 0x000fe20000000f00 */
[----:B------:R-:W-:Y:S02]  /*6620*/  IMAD.MOV.U32 R147, RZ, RZ, R218 ;  /* 0x000000ffff937224 */ /* 0x000fe400078e00da */
[----:B------:R-:W-:Y:S02]  /*6630*/  IMAD.MOV.U32 R148, RZ, RZ, R217 ;  /* 0x000000ffff947224 */ /* 0x000fe400078e00d9 */
[----:B------:R-:W-:Y:S02]  /*6640*/  IMAD.MOV.U32 R150, RZ, RZ, R215 ;  /* 0x000000ffff967224 */ /* 0x000fe400078e00d7 */
[----:B------:R-:W-:Y:S01]  /*6650*/  IMAD.MOV.U32 R151, RZ, RZ, R214 ;  /* 0x000000ffff977224 */ /* 0x000fe200078e00d6 */
[----:B------:R-:W-:Y:S01]  /*6660*/  MOV R214, R22 ;  /* 0x0000001600d67202 */ /* 0x000fe20000000f00 */
        /* <DEDUP_REMOVED lines=18> */
[----:B------:R-:W-:Y:S01]  /*6790*/  IMAD.MOV.U32 R235, RZ, RZ, R0 ;  /* 0x000000ffffeb7224 */ /* 0x000fe200078e0000 */
[----:B------:R-:W-:-:S02]  /*67a0*/  UIADD3 UR8, UR13, 0x2, URZ ;  /* 0x000000020d087890 */ /* 0x000fc4000fffe03f */
[----:B------:R-:W-:Y:S01]  /*67b0*/  UIADD3 UR10, UR14, 0x2, URZ ;  /* 0x000000020e0a7890 */ /* 0x000fe2000fffe03f */
[----:B------:R-:W-:Y:S01]  /*67c0*/  UMOV UR9, 0x40000040 ;  /* 0x4000004000097882 */ /* 0x000fe20000000000 */
[----:B------:R-:W-:Y:S01]  /*67d0*/  UMOV UR11, 0x40000040 ;  /* 0x40000040000b7882 */ /* 0x000fe20000000000 */
        /* <DEDUP_REMOVED lines=236> */
[----:B------:R-:W-:Y:S01]  /*76a0*/  STL.64 [R1+0x30], R36 ;  /* 0x0000302401007387 */ /* 0x000fe20000100a00 */
[----:B------:R-:W-:-:S03]  /*76b0*/  IMAD.MOV.U32 R5, RZ, RZ, R150 ;  /* 0x000000ffff057224 */ /* 0x000fc600078e0096 */
[----:B------:R-:W-:Y:S01]  /*76c0*/  STL.64 [R1+0x38], R38 ;  /* 0x0000382601007387 */ /* 0x000fe20000100a00 */
[----:B------:R-:W-:-:S03]  /*76d0*/  MOV R4, R151 ;  /* 0x0000009700047202 */ /* 0x000fc60000000f00 */
[----:B------:R-:W-:Y:S01]  /*76e0*/  STL.64 [R1+0x40], R40 ;  /* 0x0000402801007387 */ /* 0x000fe20000100a00 */
[----:B------:R-:W-:-:S03]  /*76f0*/  IMAD.MOV.U32 R7, RZ, RZ, R148 ;  /* 0x000000ffff077224 */ /* 0x000fc600078e0094 */
[----:B------:R-:W-:Y:S01]  /*7700*/  STL.64 [R1+0x48], R42 ;  /* 0x0000482a01007387 */ /* 0x000fe20000100a00 */
[----:B------:R-:W-:Y:S01]  /*7710*/  IMAD.MOV.U32 R6, RZ, RZ, R149 ;  /* 0x000000ffff067224 */ /* 0x000fe200078e0095 */
[----:B------:R-:W-:Y:S02]  /*7720*/  MOV R8, R147 ;  /* 0x0000009300087202 */ /* 0x000fe40000000f00 */
[----:B------:R0:W-:Y:S01]  /*7730*/  STL.64 [R1+0x50], R44 ;  /* 0x0000502c01007387 */ /* 0x0001e20000100a00 */
[----:B------:R-:W-:-:S03]  /*7740*/  IMAD.MOV.U32 R9, RZ, RZ, R146 ;  /* 0x000000ffff097224 */ /* 0x000fc600078e0092 */
[----:B------:R-:W3:Y:S01]  /*7750*/  LDL.LU.64 R150, [R1+0x4c8] ;  /* 0x0004c80001967983 */ /* 0x000ee20000300a00 */
[----:B------:R-:W-:Y:S01]  /*7760*/  IMAD.MOV.U32 R11, RZ, RZ, R144 ;  /* 0x000000ffff0b7224 */ /* 0x000fe200078e0090 */
[----:B------:R-:W-:Y:S01]  /*7770*/  MOV R12, R143 ;  /* 0x0000008f000c7202 */ /* 0x000fe20000000f00 */
[----:B------:R-:W-:Y:S01]  /*7780*/  IMAD.MOV.U32 R10, RZ, RZ, R145 ;  /* 0x000000ffff0a7224 */ /* 0x000fe200078e0091 */
[----:B------:R-:W3:Y:S01]  /*7790*/  LDL.LU.64 R148, [R1+0x4c0] ;  /* 0x0004c00001947983 */ /* 0x000ee20000300a00 */
        /* <DEDUP_REMOVED lines=74> */
[----:B------:R-:W-:Y:S02]  /*7c40*/  IMAD.MOV.U32 R176, RZ, RZ, R92 ;  /* 0x000000ffffb07224 */ /* 0x000fe400078e005c */
[----:B------:R-:W-:Y:S01]  /*7c50*/  IMAD.MOV.U32 R177, RZ, RZ, R93 ;  /* 0x000000ffffb17224 */ /* 0x000fe200078e005d */
        /* <DEDUP_REMOVED lines=151> */
[----:B------:R-:W-:Y:S01]  /*85d0*/  IMAD.MOV.U32 R148, RZ, RZ, R222 ;  /* 0x000000ffff947224 */ /* 0x000fe200078e00de */
[----:B------:R-:W-:Y:S01]  /*85e0*/  MOV R222, R19 ;  /* 0x0000001300de7202 */ /* 0x000fe20000000f00 */
[----:B------:R-:W-:Y:S02]  /*85f0*/  IMAD.MOV.U32 R150, RZ, RZ, R220 ;  /* 0x000000ffff967224 */ /* 0x000fe400078e00dc */
[----:B------:R-:W-:Y:S02]  /*8600*/  IMAD.MOV.U32 R151, RZ, RZ, R219 ;  /* 0x000000ffff977224 */ /* 0x000fe400078e00db */
        /* <DEDUP_REMOVED lines=124> */
[----:B------:R-:W-:Y:S01]  /*8dd0*/  BPT.TRAP 0x1 ;  /* 0x000000040000795c */ /* 0x000fe20000300000 */
.L_x_27:
[----:B-----5:R-:W-:Y:S01]  /*8de0*/  ISETP.NE.AND P1, PT, R17, RZ, PT ;  /* 0x000000ff1100720c */ /* 0x020fe20003f25270 */
[----:B------:R-:W-:Y:S01]  /*8df0*/  IMAD.U32 R4, RZ, RZ, UR12 ;  /* 0x0000000cff047e24 */ /* 0x000fe2000f8e00ff */
[----:B------:R-:W-:-:S11]  /*8e00*/  UISETP.GT.U32.AND UP0, UPT, UR40, 0x1, UPT ;  /* 0x000000012800788c */ /* 0x000fd6000bf04070 */
[----:B------:R-:W-:-:S05]  /*8e10*/  @P1 IMAD R4, R4, 0x8, R0 ;  /* 0x0000000804041824 */ /* 0x000fca00078e0200 */
[----:B------:R-:W-:-:S04]  /*8e20*/  @P1 IADD3 R4, R4, 0x18, RZ ;  /* 0x0000001804041810 */ /* 0x000fc80007ffe0ff */
[----:B------:R-:W-:-:S04]  /*8e30*/  @P1 PRMT R4, R152, 0x654, R4 ;  /* 0x0000065498041816 */ /* 0x000fc80000000004 */
[----:B------:R0:W-:Y:S01]  /*8e40*/  @P1 SYNCS.ARRIVE.TRANS64.RED.A1T0 RZ, [R4+URZ], RZ ;  /* 0x000000ff04ff19a7 */ /* 0x0001e2000810043f */
[----:B------:R-:W-:-:S13]  /*8e50*/  PLOP3.LUT P1, PT, PT, PT, UP0, 0x80, 0x0 ;  /* 0x000000000000781c */ /* 0x000fda0003f2f008 */
[----:B0-----:R-:W-:Y:S05]  /*8e60*/  @P1 BRA `(.L_x_28) ;  /* 0x0000000000041947 */ /* 0x001fea0003800000 */
[----:B------:R-:W-:Y:S01]  /*8e70*/  BPT.TRAP 0x1 ;  /* 0x000000040000795c */ /* 0x000fe20000300000 */
.L_x_28:
[----:B------:R-:W-:Y:S02]  /*8e80*/  UISETP.GT.AND UP2, UPT, UR6, 0x1, UPT ;  /* 0x000000010600788c */ /* 0x000fe4000bf44270 */
[----:B------:R-:W-:Y:S02]  /*8e90*/  UIADD3 UR7, UR7, 0x1, URZ ;  /* 0x0000000107077890 */ /* 0x000fe4000fffe03f */
[----:B------:R-:W-:Y:S02]  /*8ea0*/  UIADD3 UR12, UR12, 0x1, URZ ;  /* 0x000000010c0c7890 */ /* 0x000fe4000fffe03f */
[----:B------:R-:W-:Y:S01]  /*8eb0*/  PLOP3.LUT P1, PT, PT, PT, UP2, 0x80, 0x0 ;  /* 0x000000000000781c */ /* 0x000fe20003f2f028 */
[----:B------:R-:W-:Y:S02]  /*8ec0*/  UISETP.NE.AND UP0, UPT, UR7, 0x3, UPT ;  /* 0x000000030700788c */ /* 0x000fe4000bf05270 */
[----:B------:R-:W-:Y:S02]  /*8ed0*/  UISETP.NE.AND UP1, UPT, UR12, 0x3, UPT ;  /* 0x000000030c00788c */ /* 0x000fe4000bf25270 */
[----:B------:R-:W-:-:S02]  /*8ee0*/  USEL UR8, URZ, 0x1, UP0 ;  /* 0x000000013f087887 */ /* 0x000fc40008000000 */
[----:B------:R-:W-:Y:S02]  /*8ef0*/  UIADD3 UR6, UR6, -0x1, URZ ;  /* 0xffffffff06067890 */ /* 0x000fe4000fffe03f */
[----:B------:R-:W-:Y:S02]  /*8f00*/  USEL UR7, UR7, URZ, UP0 ;  /* 0x0000003f07077287 */ /* 0x000fe40008000000 */
[----:B------:R-:W-:Y:S01]  /*8f10*/  USEL UR12, UR12, URZ, UP1 ;  /* 0x0000003f0c0c7287 */ /* 0x000fe20008800000 */
[----:B------:R-:W-:Y:S01]  /*8f20*/  LOP3.LUT R3, R3, UR8, RZ, 0x3c, !PT ;  /* 0x0000000803037c12 */ /* 0x000fe2000f8e3cff */
[----:B------:R-:W-:Y:S10]  /*8f30*/  @P1 BRA `(.L_x_29) ;  /* 0xffffffbc00501947 */ /* 0x000ff4000383ffff */
.L_x_22:
[----:B-----5:R-:W0:Y:S02]  /*8f40*/  LDC R3, c[0x0][0x28c] ;  /* 0x0000a300ff037b82 */ /* 0x020e240000000800 */
[----:B0-----:R-:W-:-:S13]  /*8f50*/  ISETP.GE.AND P1, PT, R3, 0x1, PT ;  /* 0x000000010300780c */ /* 0x001fda0003f26270 */
[----:B------:R-:W-:Y:S05]  /*8f60*/  @!P1 BRA `(.L_x_30) ;  /* 0x0000000000549947 */ /* 0x000fea0003800000 */
[----:B------:R-:W-:Y:S05]  /*8f70*/  @!P0 BRA `(.L_x_31) ;  /* 0x0000000000048947 */ /* 0x000fea0003800000 */
[----:B------:R-:W-:Y:S01]  /*8f80*/  BPT.TRAP 0x1 ;  /* 0x000000040000795c */ /* 0x000fe20000300000 */
.L_x_31:
[----:B------:R-:W-:Y:S01]  /*8f90*/  ISETP.NE.AND P0, PT, R17, RZ, PT ;  /* 0x000000ff1100720c */ /* 0x000fe20003f05270 */
[----:B------:R-:W-:-:S12]  /*8fa0*/  BSSY B0, `(.L_x_32) ;  /* 0x000000d000007945 */ /* 0x000fd80003800000 */
[----:B------:R-:W-:Y:S05]  /*8fb0*/  @!P0 BRA `(.L_x_33) ;  /* 0x00000000002c8947 */ /* 0x000fea0003800000 */
[----:B------:R-:W-:-:S04]  /*8fc0*/  UISETP.LT.AND UP0, UPT, UR44, 0x1, UPT ;  /* 0x000000012c00788c */ /* 0x000fc8000bf01270 */
[----:B------:R-:W-:-:S04]  /*8fd0*/  USEL UR6, UR44, 0x1, UP0 ;  /* 0x000000012c067887 */ /* 0x000fc80008000000 */
[----:B------:R-:W-:-:S04]  /*8fe0*/  UIADD3 UR6, UR39, UR44, -UR6 ;  /* 0x0000002c27067290 */ /* 0x000fc8000fffe806 */
[----:B------:R-:W-:-:S04]  /*8ff0*/  UIMAD.WIDE.U32 UR4, UR6, -0x55555555, URZ ;  /* 0xaaaaaaab060478a5 */ /* 0x000fc8000f8e003f */
[----:B------:R-:W-:-:S04]  /*9000*/  USHF.R.U32.HI UR4, URZ, 0x1, UR5 ;  /* 0x000000013f047899 */ /* 0x000fc80008011605 */
[----:B------:R-:W-:-:S06]  /*9010*/  UIMAD UR6, UR4, -0x3, UR6 ;  /* 0xfffffffd040678a4 */ /* 0x000fcc000f8e0206 */
[----:B------:R-:W-:-:S04]  /*9020*/  IMAD.U32 R3, RZ, RZ, UR6 ;  /* 0x00000006ff037e24 */ /* 0x000fc8000f8e00ff */
[----:B------:R-:W-:-:S04]  /*9030*/  IMAD R0, R3, 0x8, R0 ;  /* 0x0000000803007824 */ /* 0x000fc800078e0200 */
[----:B------:R-:W-:-:S05]  /*9040*/  VIADD R0, R0, 0x18 ;  /* 0x0000001800007836 */ /* 0x000fca0000000000 */
[----:B------:R-:W-:-:S04]  /*9050*/  PRMT R0, R152, 0x654, R0 ;  /* 0x0000065498007816 */ /* 0x000fc80000000000 */
[----:B------:R0:W-:Y:S03]  /*9060*/  SYNCS.ARRIVE.TRANS64.RED.A1T0 RZ, [R0+URZ], RZ ;  /* 0x000000ff00ff79a7 */ /* 0x0001e6000810043f */
.L_x_33:
[----:B------:R-:W-:Y:S05]  /*9070*/  BSYNC B0 ;  /* 0x0000000000007941 */ /* 0x000fea0003800000 */
.L_x_32:
[----:B------:R-:W-:-:S06]  /*9080*/  UISETP.GT.U32.AND UP0, UPT, UR40, 0x1, UPT ;  /* 0x000000012800788c */ /* 0x000fcc000bf04070 */
[----:B------:R-:W-:-:S13]  /*9090*/  PLOP3.LUT P0, PT, PT, PT, UP0, 0x80, 0x0 ;  /* 0x000000000000781c */ /* 0x000fda0003f0f008 */
[----:B------:R-:W-:Y:S05]  /*90a0*/  @P0 BRA `(.L_x_30) ;  /* 0x0000000000040947 */ /* 0x000fea0003800000 */
[----:B------:R-:W-:Y:S01]  /*90b0*/  BPT.TRAP 0x1 ;  /* 0x000000040000795c */ /* 0x000fe20000300000 */
.L_x_30:
[----:B------:R-:W1:Y:S01]  /*90c0*/  S2R R8, SR_TID.X ;  /* 0x0000000000087919 */ /* 0x000e620000002100 */
[----:B------:R-:W-:Y:S01]  /*90d0*/  IMAD.MOV.U32 R19, RZ, RZ, 0x6540 ;  /* 0x00006540ff137424 */ /* 0x000fe200078e00ff */
[----:B------:R-:W-:Y:S02]  /*90e0*/  UIMAD.WIDE UR6, UR41, 0x100, URZ ;  /* 0x00000100290678a5 */ /* 0x000fe4000f8e023f */
[----:B------:R-:W-:Y:S01]  /*90f0*/  USHF.R.S32.HI UR10, URZ, 0x1f, UR43 ;  /* 0x0000001f3f0a7899 */ /* 0x000fe2000801142b */
[----:B------:R-:W-:Y:S01]  /*9100*/  ULDC.64 UR8, c[0x0][0x5d0] ;  /* 0x0001740000087ab9 */ /* 0x000fe20000000a00 */
[----:B------:R-:W-:Y:S02]  /*9110*/  USHF.L.U32 UR41, UR41, 0x8, URZ ;  /* 0x0000000829297899 */ /* 0x000fe4000800063f */
[----:B------:R-:W-:Y:S02]  /*9120*/  UIMAD UR4, UR10, UR8, URZ ;  /* 0x000000080a0472a4 */ /* 0x000fe4000f8e023f */
[----:B------:R-:W-:-:S02]  /*9130*/  UIADD3 UR39, UR44, UR39, URZ ;  /* 0x000000272c277290 */ /* 0x000fc4000fffe03f */
[----:B------:R-:W-:Y:S02]  /*9140*/  UIMAD UR4, UR43, UR9, UR4 ;  /* 0x000000092b0472a4 */ /* 0x000fe4000f8e0204 */
[----:B------:R-:W-:Y:S02]  /*9150*/  UISETP.GT.U32.AND UP1, UPT, UR39, 0x2, UPT ;  /* 0x000000022700788c */ /* 0x000fe4000bf24070 */
[----:B------:R-:W-:Y:S02]  /*9160*/  UISETP.GE.U32.AND UP2, UPT, UR44, 0x3, UPT ;  /* 0x000000032c00788c */ /* 0x000fe4000bf46070 */
[----:B------:R-:W-:Y:S01]  /*9170*/  UISETP.LT.U32.AND UP1, UPT, UR44, 0x3, UP1 ;  /* 0x000000032c00788c */ /* 0x000fe20008f21070 */
[--C-:B-1----:R-:W-:Y:S01]  /*9180*/  SHF.R.U32.HI R4, RZ, 0x7, R8.reuse ;  /* 0x00000007ff047819 */ /* 0x102fe20000011608 */
[----:B------:R-:W-:Y:S01]  /*9190*/  IMAD.SHL.U32 R18, R8, 0x2, RZ ;  /* 0x0000000208127824 */ /* 0x000fe200078e00ff */
[----:B------:R-:W-:Y:S02]  /*91a0*/  SHF.R.U32.HI R5, RZ, 0x2, R8 ;  /* 0x00000002ff057819 */ /* 0x000fe40000011608 */
[----:B------:R-:W-:-:S02]  /*91b0*/  LOP3.LUT R4, R4, 0x1, RZ, 0xc0, !PT ;  /* 0x0000000104047812 */ /* 0x000fc400078ec0ff */
[----:B------:R-:W-:Y:S02]  /*91c0*/  LOP3.LUT R6, R8, 0x60, RZ, 0xc0, !PT ;  /* 0x0000006008067812 */ /* 0x000fe400078ec0ff */
[----:B------:R-:W-:Y:S02]  /*91d0*/  LOP3.LUT R5, R5, 0x7, RZ, 0xc0, !PT ;  /* 0x0000000705057812 */ /* 0x000fe400078ec0ff */
[----:B------:R-:W-:Y:S02]  /*91e0*/  SHF.L.U32 R3, R4, 0x6, RZ ;  /* 0x0000000604037819 */ /* 0x000fe400000006ff */
[----:B------:R-:W-:Y:S02]  /*91f0*/  LOP3.LUT R18, R18, 0x6, RZ, 0xc0, !PT ;  /* 0x0000000612127812 */ /* 0x000fe400078ec0ff */
[----:B------:R-:W-:Y:S02]  /*9200*/  SHF.R.U32.HI R6, RZ, 0x1, R6 ;  /* 0x00000001ff067819 */ /* 0x000fe40000011606 */
[----:B------:R-:W-:-:S02]  /*9210*/  LOP3.LUT R3, R3, 0x40, R5, 0xe2, !PT ;  /* 0x0000004003037812 */ /* 0x000fc400078ee205 */
[----:B------:R-:W-:Y:S01]  /*9220*/  PRMT R18, R18, R19, UR42 ;  /* 0x0000002a12127e16 */ /* 0x000fe20008000013 */
[----:B------:R-:W-:Y:S01]  /*9230*/  USHF.L.U32 UR42, UR42, 0x8, URZ ;  /* 0x000000082a2a7899 */ /* 0x000fe2000800063f */
[----:B0-----:R-:W-:Y:S01]  /*9240*/  IADD3 R0, RZ, -R6, -R5 ;  /* 0x80000006ff007210 */ /* 0x001fe20007ffe805 */
[----:B------:R-:W-:Y:S01]  /*9250*/  IMAD.MOV.U32 R5, RZ, RZ, -0x2 ;  /* 0xfffffffeff057424 */ /* 0x000fe200078e00ff */
[----:B------:R-:W-:Y:S01]  /*9260*/  LOP3.LUT R3, R3, UR6, R6, 0xfe, !PT ;  /* 0x0000000603037c12 */ /* 0x000fe2000f8efe06 */
[----:B------:R-:W-:Y:S01]  /*9270*/  IMAD.U32 R6, RZ, RZ, UR8 ;  /* 0x00000008ff067e24 */ /* 0x000fe2000f8e00ff */
[----:B------:R-:W-:Y:S01]  /*9280*/  SHF.R.S32.HI R19, RZ, 0x1f, R18 ;  /* 0x0000001fff137819 */ /* 0x000fe20000011412 */
[----:B------:R-:W-:Y:S01]  /*9290*/  ULDC UR8, c[0x0][0x284] ;  /* 0x0000a10000087ab9 */ /* 0x000fe20000000800 */
[----:B------:R-:W-:Y:S02]  /*92a0*/  IMAD R0, R4, -0x40, R0 ;  /* 0xffffffc004007824 */ /* 0x000fe400078e0200 */
[----:B------:R-:W-:-:S02]  /*92b0*/  IMAD.U32 R153, RZ, RZ, UR8 ;  /* 0x00000008ff997e24 */ /* 0x000fc4000f8e00ff */
[----:B------:R-:W-:-:S03]  /*92c0*/  IMAD.WIDE.U32 R6, R6, UR43, R18 ;  /* 0x0000002b06067c25 */ /* 0x000fc6000f8e0012 */
[----:B------:R-:W-:Y:S02]  /*92d0*/  IADD3 R153, R153, -UR41, R0 ;  /* 0x8000002999997c10 */ /* 0x000fe4000fffe000 */
[----:B------:R-:W-:Y:S01]  /*92e0*/  IADD3 R7, R7, UR4, RZ ;  /* 0x0000000407077c10 */ /* 0x000fe2000fffe0ff */
[----:B------:R-:W-:Y:S01]  /*92f0*/  ULDC UR4, c[0x0][0x288] ;  /* 0x0000a20000047ab9 */ /* 0x000fe20000000800 */
[----:B------:R-:W-:Y:S01]  /*9300*/  LOP3.LUT R0, R8, 0x3, RZ, 0xc0, !PT ;  /* 0x0000000308007812 */ /* 0x000fe200078ec0ff */
[----:B------:R-:W-:-:S04]  /*9310*/  UISETP.GE.AND UP0, UPT, UR42, UR4, UPT ;  /* 0x000000042a00728c */ /* 0x000fc8000bf06270 */
[----:B------:R-:W-:Y:S01]  /*9320*/  UISETP.GE.OR UP0, UPT, UR41, UR8, UP0 ;  /* 0x000000082900728c */ /* 0x000fe20008706670 */
[----:B------:R-:W-:Y:S01]  /*9330*/  IMAD R0, R0, R5, UR4 ;  /* 0x0000000400007e24 */ /* 0x000fe2000f8e0205 */
[----:B------:R-:W-:Y:S02]  /*9340*/  UIMAD.WIDE.U32 UR4, UR39, -0x55555555, URZ ;  /* 0xaaaaaaab270478a5 */ /* 0x000fe4000f8e003f */
[----:B------:R-:W-:Y:S01]  /*9350*/  USEL UR8, URZ, 0x1, !UP1 ;  /* 0x000000013f087887 */ /* 0x000fe2000c800000 */
[----:B------:R-:W-:Y:S01]  /*9360*/  VIADD R0, R0, -UR42 ;  /* 0x8000002a00007c36 */ /* 0x000fe20008000000 */
[----:B------:R-:W-:Y:S01]  /*9370*/  PLOP3.LUT P0, PT, PT, PT, UP0, 0x80, 0x0 ;  /* 0x000000000000781c */ /* 0x000fe20003f0f008 */
[----:B------:R-:W-:Y:S02]  /*9380*/  USHF.R.U32.HI UR4, URZ, 0x1, UR5 ;  /* 0x000000013f047899 */ /* 0x000fe40008011605 */
[----:B------:R-:W-:Y:S02]  /*9390*/  ULOP3.LUT UR38, UR38, UR8, URZ, 0x3c, !UPT ;  /* 0x0000000826267292 */ /* 0x000fe4000f8e3c3f */
[----:B------:R-:W-:-:S02]  /*93a0*/  UIMAD UR39, UR4, -0x3, UR39 ;  /* 0xfffffffd042778a4 */ /* 0x000fc4000f8e0227 */
[----:B------:R-:W-:Y:S01]  /*93b0*/  @UP2 ULOP3.LUT UR38, UR38, 0x1, UR4, 0x78, !UPT ;  /* 0x0000000126262892 */ /* 0x000fe2000f8e7804 */
[----:B------:R-:W-:-:S05]  /*93c0*/  UMOV UR41, 0xffffffff ;  /* 0xffffffff00297882 */ /* 0x000fca0000000000 */
[----:B------:R-:W-:Y:S06]  /*93d0*/  @P0 BRA `(.L_x_34) ;  /* 0x0000010400d80947 */ /* 0x000fec0003800000 */
[----:B------:R-:W-:Y:S01]  /*93e0*/  FSETP.NEU.AND P0, PT, R16, RZ, PT ;  /* 0x000000ff1000720b */ /* 0x000fe20003f0d000 */
[----:B------:R-:W-:Y:S01]  /*93f0*/  ULDC.64 UR8, c[0x0][0x5c8] ;  /* 0x0001720000087ab9 */ /* 0x000fe20000000a00 */
[----:B------:R-:W-:Y:S01]  /*9400*/  ISETP.GT.AND P3, PT, R153, RZ, PT ;  /* 0x000000ff9900720c */ /* 0x000fe20003f64270 */
[----:B------:R-:W-:Y:S01]  /*9410*/  UIMAD UR4, UR7, UR8, URZ ;  /* 0x00000008070472a4 */ /* 0x000fe2000f8e023f */
[----:B------:R-:W-:Y:S01]  /*9420*/  MOV R10, UR9 ;  /* 0x00000009000a7c02 */ /* 0x000fe20008000f00 */
[C---:B------:R-:W-:Y:S01]  /*9430*/  IMAD.WIDE.U32 R6, R3.reuse, UR8, R6 ;  /* 0x0000000803067c25 */ /* 0x040fe2000f8e0006 */
[----:B------:R-:W-:Y:S01]  /*9440*/  BSSY B0, `(.L_x_34) ;  /* 0x000106f000007945 */ /* 0x000fe20003800000 */
[----:B------:R-:W-:Y:S02]  /*9450*/  ISETP.GT.AND P1, PT, R0, RZ, P3 ;  /* 0x000000ff0000720c */ /* 0x000fe40001f24270 */
[----:B------:R-:W-:-:S04]  /*9460*/  IMAD R10, R3, R10, UR4 ;  /* 0x00000004030a7e24 */ /* 0x000fc8000f8e020a */
[----:B------:R-:W-:Y:S01]  /*9470*/  IMAD.IADD R10, R7, 0x1, R10 ;  /* 0x00000001070a7824 */ /* 0x000fe200078e020a */
[----:B------:R-:W-:Y:S06]  /*9480*/  @!P0 BRA `(.L_x_35) ;  /* 0x000000b800108947 */ /* 0x000fec0003800000 */
[----:B------:R-:W0:Y:S01]  /*9490*/  LDC.64 R22, c[0x0][0x5b8] ;  /* 0x00016e00ff167b82 */ /* 0x000e220000000a00 */
[----:B------:R-:W2:Y:S01]  /*94a0*/  LDL.LU R11, [R1] ;  /* 0x00000000010b7983 */ /* 0x000ea20000300800 */
[----:B------:R-:W-:-:S06]  /*94b0*/  ULDC.64 UR4, c[0x0][0x5c0] ;  /* 0x0001700000047ab9 */ /* 0x000fcc0000000a00 */
[----:B------:R-:W1:Y:S08]  /*94c0*/  LDC.64 R14, c[0x0][0x5b0] ;  /* 0x00016c00ff0e7b82 */ /* 0x000e700000000a00 */
[----:B------:R-:W3:Y:S01]  /*94d0*/  LDC.64 R12, c[0x0][0x5a8] ;  /* 0x00016a00ff0c7b82 */ /* 0x000ee20000000a00 */
[C---:B0-----:R-:W-:Y:S02]  /*94e0*/  IMAD R159, R22.reuse, UR10, RZ ;  /* 0x0000000a169f7c24 */ /* 0x041fe4000f8e02ff */
[----:B------:R-:W-:-:S04]  /*94f0*/  IMAD.WIDE.U32 R154, R22, UR43, R18 ;  /* 0x0000002b169a7c25 */ /* 0x000fc8000f8e0012 */
[----:B------:R-:W-:Y:S02]  /*9500*/  IMAD R159, R23, UR43, R159 ;  /* 0x0000002b179f7c24 */ /* 0x000fe4000f8e029f */
[----:B-1----:R-:W-:Y:S02]  /*9510*/  IMAD R158, R14, UR7, RZ ;  /* 0x000000070e9e7c24 */ /* 0x002fe4000f8e02ff */
[----:B------:R-:W-:Y:S02]  /*9520*/  IMAD.IADD R21, R155, 0x1, R159 ;  /* 0x000000019b157824 */ /* 0x000fe400078e029f */
[----:B------:R-:W-:Y:S02]  /*9530*/  IMAD.MOV.U32 R20, RZ, RZ, R154 ;  /* 0x000000ffff147224 */ /* 0x000fe400078e009a */
[C---:B------:R-:W-:Y:S02]  /*9540*/  IMAD R158, R3.reuse, R15, R158 ;  /* 0x0000000f039e7224 */ /* 0x040fe400078e029e */
[----:B------:R-:W-:-:S05]  /*9550*/  IMAD.WIDE.U32 R4, R3, R14, R20 ;  /* 0x0000000e03047225 */ /* 0x000fca00078e0014 */
[----:B------:R-:W-:Y:S02]  /*9560*/  IADD3 R5, R5, R158, RZ ;  /* 0x0000009e05057210 */ /* 0x000fe40007ffe0ff */
[----:B---3--:R-:W-:-:S04]  /*9570*/  LEA R8, P0, R4, R12, 0x1 ;  /* 0x0000000c04087211 */ /* 0x008fc800078008ff */
[----:B------:R-:W-:-:S05]  /*9580*/  LEA.HI.X R9, R4, R13, R5, 0x1, P0 ;  /* 0x0000000d04097211 */ /* 0x000fca00000f0c05 */
[----:B------:R-:W3:Y:S01]  /*9590*/  @P1 LDG.E.LTC128B.U16 R23, desc[UR36][R8.64] ;  /* 0x0000002408171981 */ /* 0x000ee2000c1e1520 */
[----:B------:R-:W-:Y:S01]  /*95a0*/  BSSY B1, `(.L_x_36) ;  /* 0x0000011000017945 */ /* 0x000fe20003800000 */
[----:B---3--:R-:W-:-:S04]  /*95b0*/  IMAD.U32 R4, R23, 0x10000, RZ ;  /* 0x0001000017047824 */ /* 0x008fc800078e00ff */
[----:B------:R-:W-:-:S04]  /*95c0*/  FMUL R4, R4, R16 ;  /* 0x0000001004047220 */ /* 0x000fc80000400000 */
[----:B--2---:R-:W-:Y:S01]  /*95d0*/  FFMA R7, R11, R2, R4 ;  /* 0x000000020b077223 */ /* 0x004fe20000000004 */
[----:B------:R-:W-:-:S04]  /*95e0*/  LEA R4, P0, R6, UR4, 0x1 ;  /* 0x0000000406047c11 */ /* 0x000fc8000f8008ff */
[----:B------:R-:W-:Y:S02]  /*95f0*/  LEA.HI.X R5, R6, UR5, R10, 0x1, P0 ;  /* 0x0000000506057c11 */ /* 0x000fe400080f0c0a */
[----:B------:R-:W-:-:S05]  /*9600*/  F2FP.BF16.F32.PACK_AB R6, RZ, R7 ;  /* 0x00000007ff06723e */ /* 0x000fca00000010ff */
[----:B------:R0:W-:Y:S02]  /*9610*/  @P1 STG.E.U16 desc[UR36][R4.64], R6 ;  /* 0x0000000604001986 */ /* 0x0001e4000c101524 */
[----:B0-----:R-:W-:-:S04]  /*9620*/  IMAD.WIDE.U32 R6, R3, R14, R18 ;  /* 0x0000000e03067225 */ /* 0x001fc800078e0012 */
[----:B------:R-:W-:Y:S02]  /*9630*/  IMAD.IADD R7, R158, 0x1, R7 ;  /* 0x000000019e077824 */ /* 0x000fe400078e0207 */
[----:B------:R-:W-:-:S04]  /*9640*/  IMAD.WIDE.U32 R6, R22, UR43, R6 ;  /* 0x0000002b16067c25 */ /* 0x000fc8000f8e0006 */
[----:B------:R-:W-:Y:S01]  /*9650*/  IMAD.IADD R7, R159, 0x1, R7 ;  /* 0x000000019f077824 */ /* 0x000fe200078e0207 */
[----:B------:R-:W-:-:S04]  /*9660*/  LEA R10, P0, R6, R12, 0x1 ;  /* 0x0000000c060a7211 */ /* 0x000fc800078008ff */
[----:B------:R-:W-:Y:S02]  /*9670*/  LEA.HI.X R11, R6, R13, R7, 0x1, P0 ;  /* 0x0000000d060b7211 */ /* 0x000fe400000f0c07 */
[----:B------:R-:W-:-:S13]  /*9680*/  ISETP.GT.AND P0, PT, R0, 0x1, P3 ;  /* 0x000000010000780c */ /* 0x000fda0001f04270 */
[----:B------:R-:W-:Y:S05]  /*9690*/  @!P0 BRA `(.L_x_37) ;  /* 0x0000000000048947 */ /* 0x000fea0003800000 */
[----:B------:R0:W5:Y:S02]  /*96a0*/  LDG.E.LTC128B.U16 R23, desc[UR36][R10.64+0x2] ;  /* 0x000002240a177981 */ /* 0x000164000c1e1520 */
.L_x_37:
[----:B------:R-:W-:Y:S05]  /*96b0*/  BSYNC B1 ;  /* 0x0000000000017941 */ /* 0x000fea0003800000 */
.L_x_36:
[----:B------:R-:W2:Y:S01]  /*96c0*/  LDL.LU R7, [R1+0x4] ;  /* 0x0000040001077983 */ /* 0x000ea20000300800 */
[----:B-----5:R-:W-:Y:S01]  /*96d0*/  SHF.L.U32 R6, R23, 0x10, RZ ;  /* 0x0000001017067819 */ /* 0x020fe200000006ff */
[C---:B------:R-:W-:Y:S01]  /*96e0*/  IMAD.SHL.U32 R156, R14.reuse, 0x8, RZ ;  /* 0x000000080e9c7824 */ /* 0x040fe200078e00ff */
[----:B------:R-:W-:Y:S01]  /*96f0*/  SHF.L.U64.HI R157, R14, 0x3, R15 ;  /* 0x000000030e9d7819 */ /* 0x000fe2000001020f */
[----:B------:R-:W3:Y:S02]  /*9700*/  LDL.LU R160, [R1+0x8] ;  /* 0x0000080001a07983 */ /* 0x000ee40000300800 */
[----:B------:R-:W-:-:S04]  /*9710*/  FMUL R6, R6, R16 ;  /* 0x0000001006067220 */ /* 0x000fc80000400000 */
[----:B--2---:R-:W-:-:S05]  /*9720*/  FFMA R6, R7, R2, R6 ;  /* 0x0000000207067223 */ /* 0x004fca0000000006 */
[----:B------:R-:W-:-:S05]  /*9730*/  F2FP.BF16.F32.PACK_AB R6, RZ, R6 ;  /* 0x00000006ff06723e */ /* 0x000fca00000010ff */
[----:B------:R1:W-:Y:S01]  /*9740*/  @P0 STG.E.U16 desc[UR36][R4.64+0x2], R6 ;  /* 0x0000020604000986 */ /* 0x0003e2000c101524 */
[----:B------:R-:W-:-:S04]  /*9750*/  ISETP.GT.AND P0, PT, R153, 0x8, PT ;  /* 0x000000089900780c */ /* 0x000fc80003f04270 */
[----:B------:R-:W-:Y:S01]  /*9760*/  ISETP.GT.AND P1, PT, R0, RZ, P0 ;  /* 0x000000ff0000720c */ /* 0x000fe20000724270 */
[----:B-1----:R-:W-:-:S04]  /*9770*/  IMAD.WIDE.U32 R6, R3, R14, R156 ;  /* 0x0000000e03067225 */ /* 0x002fc800078e009c */
[----:B------:R-:W-:Y:S01]  /*9780*/  IMAD.IADD R158, R158, 0x1, R7 ;  /* 0x000000019e9e7824 */ /* 0x000fe200078e0207 */
[----:B------:R-:W-:-:S05]  /*9790*/  IADD3 R7, P2, R154, R6, RZ ;  /* 0x000000069a077210 */ /* 0x000fca0007f5e0ff */
[----:B------:R-:W-:Y:S01]  /*97a0*/  IMAD.X R9, R158, 0x1, R21, P2 ;  /* 0x000000019e097824 */ /* 0x000fe200010e0615 */
[----:B------:R-:W-:-:S04]  /*97b0*/  LEA R8, P2, R7, R12, 0x1 ;  /* 0x0000000c07087211 */ /* 0x000fc800078408ff */
[----:B------:R-:W-:-:S05]  /*97c0*/  LEA.HI.X R9, R7, R13, R9, 0x1, P2 ;  /* 0x0000000d07097211 */ /* 0x000fca00010f0c09 */
[----:B------:R1:W2:Y:S01]  /*97d0*/  @P1 LDG.E.LTC128B.U16 R23, desc[UR36][R8.64] ;  /* 0x0000002408171981 */ /* 0x0002a2000c1e1520 */
[----:B------:R-:W-:Y:S01]  /*97e0*/  IADD3 R6, P2, R18, R6, RZ ;  /* 0x0000000612067210 */ /* 0x000fe20007f5e0ff */
[----:B------:R-:W-:Y:S01]  /*97f0*/  BSSY B1, `(.L_x_38) ;  /* 0x0000016000017945 */ /* 0x000fe20003800000 */
[----:B------:R-:W-:Y:S02]  /*9800*/  ISETP.GT.AND P4, PT, R0, 0x1, P0 ;  /* 0x000000010000780c */ /* 0x000fe40000784270 */
[----:B------:R-:W-:Y:S01]  /*9810*/  IADD3.X R7, R19, R158, RZ, P2, !PT ;  /* 0x0000009e13077210 */ /* 0x000fe200017fe4ff */
[----:B------:R-:W-:Y:S02]  /*9820*/  IMAD.U32 R158, RZ, RZ, UR9 ;  /* 0x00000009ff9e7e24 */ /* 0x000fe4000f8e00ff */
[----:B------:R-:W-:-:S04]  /*9830*/  IMAD.WIDE.U32 R6, R22, UR43, R6 ;  /* 0x0000002b16067c25 */ /* 0x000fc8000f8e0006 */
[----:B------:R-:W-:Y:S01]  /*9840*/  IMAD.IADD R7, R159, 0x1, R7 ;  /* 0x000000019f077824 */ /* 0x000fe200078e0207 */
[----:B-1----:R-:W-:-:S04]  /*9850*/  LEA R8, P2, R6, R12, 0x1 ;  /* 0x0000000c06087211 */ /* 0x002fc800078408ff */
[----:B------:R-:W-:Y:S01]  /*9860*/  LEA.HI.X R9, R6, R13, R7, 0x1, P2 ;  /* 0x0000000d06097211 */ /* 0x000fe200010f0c07 */
[----:B--2---:R-:W-:-:S04]  /*9870*/  IMAD.U32 R6, R23, 0x10000, RZ ;  /* 0x0001000017067824 */ /* 0x004fc800078e00ff */
[----:B------:R-:W-:-:S04]  /*9880*/  FMUL R6, R6, R16 ;  /* 0x0000001006067220 */ /* 0x000fc80000400000 */
[----:B---3--:R-:W-:Y:S01]  /*9890*/  FFMA R7, R160, R2, R6 ;  /* 0x00000002a0077223 */ /* 0x008fe20000000006 */
[----:B------:R-:W-:Y:S01]  /*98a0*/  IMAD.U32 R160, RZ, RZ, UR8 ;  /* 0x00000008ffa07e24 */ /* 0x000fe2000f8e00ff */
[----:B------:R-:W-:-:S03]  /*98b0*/  MOV R6, UR8 ;  /* 0x0000000800067c02 */ /* 0x000fc60008000f00 */
[----:B------:R-:W-:Y:S01]  /*98c0*/  IMAD.SHL.U32 R160, R160, 0x10, RZ ;  /* 0x00000010a0a07824 */ /* 0x000fe200078e00ff */
[----:B------:R-:W-:Y:S02]  /*98d0*/  SHF.L.U64.HI R158, R6, 0x4, R158 ;  /* 0x00000004069e7819 */ /* 0x000fe4000001029e */
[----:B------:R-:W-:Y:S02]  /*98e0*/  F2FP.BF16.F32.PACK_AB R7, RZ, R7 ;  /* 0x00000007ff07723e */ /* 0x000fe400000010ff */
[----:B------:R-:W-:Y:S02]  /*98f0*/  IADD3 R6, P2, R160, R4, RZ ;  /* 0x00000004a0067210 */ /* 0x000fe40007f5e0ff */
[----:B------:R-:W-:-:S03]  /*9900*/  PRMT R161, R7, 0x7610, R161 ;  /* 0x0000761007a17816 */ /* 0x000fc600000000a1 */
[----:B------:R-:W-:-:S05]  /*9910*/  IMAD.X R7, R158, 0x1, R5, P2 ;  /* 0x000000019e077824 */ /* 0x000fca00010e0605 */
[----:B------:R1:W-:Y:S01]  /*9920*/  @P1 STG.E.U16 desc[UR36][R6.64], R161 ;  /* 0x000000a106001986 */ /* 0x0003e2000c101524 */
[----:B------:R-:W-:Y:S05]  /*9930*/  @!P4 BRA `(.L_x_39) ;  /* 0x000000000004c947 */ /* 0x000fea0003800000 */
[----:B------:R2:W5:Y:S02]  /*9940*/  LDG.E.LTC128B.U16 R23, desc[UR36][R8.64+0x2] ;  /* 0x0000022408177981 */ /* 0x000564000c1e1520 */
.L_x_39:
[----:B------:R-:W-:Y:S05]  /*9950*/  BSYNC B1 ;  /* 0x0000000000017941 */ /* 0x000fea0003800000 */
.L_x_38:
[----:B------:R-:W3:Y:S01]  /*9960*/  LDL.LU R162, [R1+0xc] ;  /* 0x00000c0001a27983 */ /* 0x000ee20000300800 */
[----:B-1---5:R-:W-:Y:S01]  /*9970*/  SHF.L.U32 R161, R23, 0x10, RZ ;  /* 0x0000001017a17819 */ /* 0x022fe200000006ff */
[----:B------:R-:W-:Y:S01]  /*9980*/  BSSY B1, `(.L_x_40) ;  /* 0x0000008000017945 */ /* 0x000fe20003800000 */
[----:B------:R-:W-:-:S03]  /*9990*/  ISETP.GT.AND P1, PT, R0, 0x8, P3 ;  /* 0x000000080000780c */ /* 0x000fc60001f24270 */
[----:B------:R-:W-:-:S04]  /*99a0*/  FMUL R161, R161, R16 ;  /* 0x00000010a1a17220 */ /* 0x000fc80000400000 */
[----:B---3--:R-:W-:-:S05]  /*99b0*/  FFMA R161, R162, R2, R161 ;  /* 0x00000002a2a17223 */ /* 0x008fca00000000a1 */
[----:B------:R-:W-:-:S05]  /*99c0*/  F2FP.BF16.F32.PACK_AB R161, RZ, R161 ;  /* 0x000000a1ffa1723e */ /* 0x000fca00000010ff */
[----:B------:R1:W-:Y:S01]  /*99d0*/  @P4 STG.E.U16 desc[UR36][R6.64+0x2], R161 ;  /* 0x000002a106004986 */ /* 0x0003e2000c101524 */
[----:B------:R-:W-:Y:S05]  /*99e0*/  @!P1 BRA `(.L_x_41) ;  /* 0x0000000000049947 */ /* 0x000fea0003800000 */
[----:B------:R3:W5:Y:S02]  /*99f0*/  LDG.E.LTC128B.U16 R23, desc[UR36][R10.64+0x10] ;  /* 0x000010240a177981 */ /* 0x000764000c1e1520 */
.L_x_41:
[----:B------:R-:W-:Y:S05]  /*9a00*/  BSYNC B1 ;  /* 0x0000000000017941 */ /* 0x000fea0003800000 */
.L_x_40:
[----:B------:R-:W4:Y:S01]  /*9a10*/  LDL.LU R162, [R1+0x10] ;  /* 0x0000100001a27983 */ /* 0x000f220000300800 */
[----:B-1---5:R-:W-:Y:S01]  /*9a20*/  IMAD.U32 R161, R23, 0x10000, RZ ;  /* 0x0001000017a17824 */ /* 0x022fe200078e00ff */
[----:B------:R-:W-:Y:S01]  /*9a30*/  ISETP.GT.AND P2, PT, R0, 0x9, P3 ;  /* 0x000000090000780c */ /* 0x000fe20001f44270 */
[----:B------:R-:W-:Y:S02]  /*9a40*/  BSSY B1, `(.L_x_42) ;  /* 0x0000007000017945 */ /* 0x000fe40003800000 */
[----:B------:R-:W-:-:S04]  /*9a50*/  FMUL R161, R161, R16 ;  /* 0x00000010a1a17220 */ /* 0x000fc80000400000 */
[----:B----4-:R-:W-:-:S05]  /*9a60*/  FFMA R161, R162, R2, R161 ;  /* 0x00000002a2a17223 */ /* 0x010fca00000000a1 */
[----:B------:R-:W-:-:S05]  /*9a70*/  F2FP.BF16.F32.PACK_AB R161, RZ, R161 ;  /* 0x000000a1ffa1723e */ /* 0x000fca00000010ff */
[----:B------:R1:W-:Y:S01]  /*9a80*/  @P1 STG.E.U16 desc[UR36][R4.64+0x10], R161 ;  /* 0x000010a104001986 */ /* 0x0003e2000c101524 */
[----:B------:R-:W-:Y:S05]  /*9a90*/  @!P2 BRA `(.L_x_43) ;  /* 0x000000000004a947 */ /* 0x000fea0003800000 */
[----:B------:R4:W5:Y:S02]  /*9aa0*/  LDG.E.LTC128B.U16 R23, desc[UR36][R10.64+0x12] ;  /* 0x000012240a177981 */ /* 0x000964000c1e1520 */
.L_x_43:
[----:B------:R-:W-:Y:S05]  /*9ab0*/  BSYNC B1 ;  /* 0x0000000000017941 */ /* 0x000fea0003800000 */
.L_x_42:
[----:B------:R-:W2:Y:S01]  /*9ac0*/  LDL.LU R162, [R1+0x14] ;  /* 0x0000140001a27983 */ /* 0x000ea20000300800 */
[----:B-1---5:R-:W-:Y:S01]  /*9ad0*/  IMAD.U32 R161, R23, 0x10000, RZ ;  /* 0x0001000017a17824 */ /* 0x022fe200078e00ff */
[----:B------:R-:W-:Y:S01]  /*9ae0*/  ISETP.GT.AND P1, PT, R0, 0x8, P0 ;  /* 0x000000080000780c */ /* 0x000fe20000724270 */
[----:B------:R-:W-:Y:S02]  /*9af0*/  BSSY B1, `(.L_x_44) ;  /* 0x0000007000017945 */ /* 0x000fe40003800000 */
[----:B------:R-:W-:-:S04]  /*9b00*/  FMUL R161, R161, R16 ;  /* 0x00000010a1a17220 */ /* 0x000fc80000400000 */
[----:B--2---:R-:W-:-:S05]  /*9b10*/  FFMA R161, R162, R2, R161 ;  /* 0x00000002a2a17223 */ /* 0x004fca00000000a1 */
[----:B------:R-:W-:-:S05]  /*9b20*/  F2FP.BF16.F32.PACK_AB R161, RZ, R161 ;  /* 0x000000a1ffa1723e */ /* 0x000fca00000010ff */
[----:B------:R1:W-:Y:S01]  /*9b30*/  @P2 STG.E.U16 desc[UR36][R4.64+0x12], R161 ;  /* 0x000012a104002986 */ /* 0x0003e2000c101524 */
[----:B------:R-:W-:Y:S05]  /*9b40*/  @!P1 BRA `(.L_x_45) ;  /* 0x0000000000049947 */ /* 0x000fea0003800000 */
[----:B------:R2:W5:Y:S02]  /*9b50*/  LDG.E.LTC128B.U16 R23, desc[UR36][R8.64+0x10] ;  /* 0x0000102408177981 */ /* 0x000564000c1e1520 */
.L_x_45:
[----:B------:R-:W-:Y:S05]  /*9b60*/  BSYNC B1 ;  /* 0x0000000000017941 */ /* 0x000fea0003800000 */
.L_x_44:
[----:B------:R-:W3:Y:S01]  /*9b70*/  LDL.LU R162, [R1+0x18] ;  /* 0x0000180001a27983 */ /* 0x000ee20000300800 */
[----:B-1---5:R-:W-:Y:S01]  /*9b80*/  IMAD.U32 R161, R23, 0x10000, RZ ;  /* 0x0001000017a17824 */ /* 0x022fe200078e00ff */
[----:B------:R-:W-:Y:S01]  /*9b90*/  ISETP.GT.AND P2, PT, R0, 0x9, P0 ;  /* 0x000000090000780c */ /* 0x000fe20000744270 */
[----:B------:R-:W-:Y:S02]  /*9ba0*/  BSSY B1, `(.L_x_46) ;  /* 0x0000007000017945 */ /* 0x000fe40003800000 */
[----:B------:R-:W-:-:S04]  /*9bb0*/  FMUL R161, R161, R16 ;  /* 0x00000010a1a17220 */ /* 0x000fc80000400000 */
[----:B---3--:R-:W-:-:S05]  /*9bc0*/  FFMA R161, R162, R2, R161 ;  /* 0x00000002a2a17223 */ /* 0x008fca00000000a1 */
[----:B------:R-:W-:-:S05]  /*9bd0*/  F2FP.BF16.F32.PACK_AB R161, RZ, R161 ;  /* 0x000000a1ffa1723e */ /* 0x000fca00000010ff */
[----:B------:R1:W-:Y:S01]  /*9be0*/  @P1 STG.E.U16 desc[UR36][R6.64+0x10], R161 ;  /* 0x000010a106001986 */ /* 0x0003e2000c101524 */
[----:B------:R-:W-:Y:S05]  /*9bf0*/  @!P2 BRA `(.L_x_47) ;  /* 0x000000000004a947 */ /* 0x000fea0003800000 */
[----:B------:R3:W5:Y:S02]  /*9c00*/  LDG.E.LTC128B.U16 R23, desc[UR36][R8.64+0x12] ;  /* 0x0000122408177981 */ /* 0x000764000c1e1520 */
.L_x_47:
[----:B------:R-:W-:Y:S05]  /*9c10*/  BSYNC B1 ;  /* 0x0000000000017941 */ /* 0x000fea0003800000 */
.L_x_46:
[----:B------:R-:W2:Y:S01]  /*9c20*/  LDL.LU R162, [R1+0x1c] ;  /* 0x00001c0001a27983 */ /* 0x000ea20000300800 */
[----:B-1---5:R-:W-:Y:S01]  /*9c30*/  SHF.L.U32 R161, R23, 0x10, RZ ;  /* 0x0000001017a17819 */ /* 0x022fe200000006ff */
[----:B------:R-:W-:Y:S01]  /*9c40*/  BSSY B1, `(.L_x_48) ;  /* 0x0000008000017945 */ /* 0x000fe20003800000 */
[----:B------:R-:W-:-:S03]  /*9c50*/  ISETP.GT.AND P1, PT, R0, 0x10, P3 ;  /* 0x000000100000780c */ /* 0x000fc60001f24270 */
[----:B------:R-:W-:-:S04]  /*9c60*/  FMUL R161, R161, R16 ;  /* 0x00000010a1a17220 */ /* 0x000fc80000400000 */
[----:B--2---:R-:W-:-:S05]  /*9c70*/  FFMA R161, R162, R2, R161 ;  /* 0x00000002a2a17223 */ /* 0x004fca00000000a1 */
[----:B------:R-:W-:-:S05]  /*9c80*/  F2FP.BF16.F32.PACK_AB R161, RZ, R161 ;  /* 0x000000a1ffa1723e */ /* 0x000fca00000010ff */
[----:B------:R1:W-:Y:S01]  /*9c90*/  @P2 STG.E.U16 desc[UR36][R6.64+0x12], R161 ;  /* 0x000012a106002986 */ /* 0x0003e2000c101524 */
[----:B------:R-:W-:Y:S05]  /*9ca0*/  @!P1 BRA `(.L_x_49) ;  /* 0x0000000000049947 */ /* 0x000fea0003800000 */
[----:B------:R2:W5:Y:S02]  /*9cb0*/  LDG.E.LTC128B.U16 R23, desc[UR36][R10.64+0x20] ;  /* 0x000020240a177981 */ /* 0x000564000c1e1520 */
.L_x_49:
[----:B------:R-:W-:Y:S05]  /*9cc0*/  BSYNC B1 ;  /* 0x0000000000017941 */ /* 0x000fea0003800000 */
.L_x_48:
        /* <DEDUP_REMOVED lines=10> */
.L_x_51:
[----:B------:R-:W-:Y:S05]  /*9d70*/  BSYNC B1 ;  /* 0x0000000000017941 */ /* 0x000fea0003800000 */
.L_x_50:
        /* <DEDUP_REMOVED lines=10> */
.L_x_53:
[----:B------:R-:W-:Y:S05]  /*9e20*/  BSYNC B1 ;  /* 0x0000000000017941 */ /* 0x000fea0003800000 */
.L_x_52:
        /* <DEDUP_REMOVED lines=10> */
.L_x_55:
[----:B------:R-:W-:Y:S05]  /*9ed0*/  BSYNC B1 ;  /* 0x0000000000017941 */ /* 0x000fea0003800000 */
.L_x_54:
        /* <DEDUP_REMOVED lines=10> */
.L_x_57:
[----:B------:R-:W-:Y:S05]  /*9f80*/  BSYNC B1 ;  /* 0x0000000000017941 */ /* 0x000fea0003800000 */
.L_x_56:
        /* <DEDUP_REMOVED lines=10> */
.L_x_59:
[----:B------:R-:W-:Y:S05]  /*a030*/  BSYNC B1 ;  /* 0x0000000000017941 */ /* 0x000fea0003800000 */
.L_x_58:
        /* <DEDUP_REMOVED lines=10> */
.L_x_61:
[----:B------:R-:W-:Y:S05]  /*a0e0*/  BSYNC B1 ;  /* 0x0000000000017941 */ /* 0x000fea0003800000 */
.L_x_60:
        /* <DEDUP_REMOVED lines=10> */
.L_x_63:
[----:B------:R-:W-:Y:S05]  /*a190*/  BSYNC B1 ;  /* 0x0000000000017941 */ /* 0x000fea0003800000 */
.L_x_62:
        /* <DEDUP_REMOVED lines=10> */
.L_x_65:
[----:B------:R-:W-:Y:S05]  /*a240*/  BSYNC B1 ;  /* 0x0000000000017941 */ /* 0x000fea0003800000 */
.L_x_64:
        /* <DEDUP_REMOVED lines=10> */
.L_x_67:
[----:B------:R-:W-:Y:S05]  /*a2f0*/  BSYNC B1 ;  /* 0x0000000000017941 */ /* 0x000fea0003800000 */
.L_x_66:
        /* <DEDUP_REMOVED lines=10> */
.L_x_69:
[----:B------:R-:W-:Y:S05]  /*a3a0*/  BSYNC B1 ;  /* 0x0000000000017941 */ /* 0x000fea0003800000 */
.L_x_68:
        /* <DEDUP_REMOVED lines=10> */
.L_x_71:
[----:B------:R-:W-:Y:S05]  /*a450*/  BSYNC B1 ;  /* 0x0000000000017941 */ /* 0x000fea0003800000 */
.L_x_70:
        /* <DEDUP_REMOVED lines=10> */
.L_x_73:
[----:B------:R-:W-:Y:S05]  /*a500*/  BSYNC B1 ;  /* 0x0000000000017941 */ /* 0x000fea0003800000 */
.L_x_72:
        /* <DEDUP_REMOVED lines=10> */
.L_x_75:
[----:B------:R-:W-:Y:S05]  /*a5b0*/  BSYNC B1 ;  /* 0x0000000000017941 */ /* 0x000fea0003800000 */
.L_x_74:
        /* <DEDUP_REMOVED lines=10> */
.L_x_77:
[----:B------:R-:W-:Y:S05]  /*a660*/  BSYNC B1 ;  /* 0x0000000000017941 */ /* 0x000fea0003800000 */
.L_x_76:
        /* <DEDUP_REMOVED lines=10> */
.L_x_79:
[----:B------:R-:W-:Y:S05]  /*a710*/  BSYNC B1 ;  /* 0x0000000000017941 */ /* 0x000fea0003800000 */
.L_x_78:
        /* <DEDUP_REMOVED lines=10> */
.L_x_81:
[----:B------:R-:W-:Y:S05]  /*a7c0*/  BSYNC B1 ;  /* 0x0000000000017941 */ /* 0x000fea0003800000 */
.L_x_80:
        /* <DEDUP_REMOVED lines=10> */
.L_x_83:
[----:B------:R-:W-:Y:S05]  /*a870*/  BSYNC B1 ;  /* 0x0000000000017941 */ /* 0x000fea0003800000 */
.L_x_82:
        /* <DEDUP_REMOVED lines=10> */
.L_x_85:
[----:B------:R-:W-:Y:S05]  /*a920*/  BSYNC B1 ;  /* 0x0000000000017941 */ /* 0x000fea0003800000 */
.L_x_84:
        /* <DEDUP_REMOVED lines=10> */
.L_x_87:
[----:B------:R-:W-:Y:S05]  /*a9d0*/  BSYNC B1 ;  /* 0x0000000000017941 */ /* 0x000fea0003800000 */
.L_x_86:
        /* <DEDUP_REMOVED lines=10> */
.L_x_89:
[----:B------:R-:W-:Y:S05]  /*aa80*/  BSYNC B1 ;  /* 0x0000000000017941 */ /* 0x000fea0003800000 */
.L_x_88:
        /* <DEDUP_REMOVED lines=10> */
.L_x_91:
[----:B------:R-:W-:Y:S05]  /*ab30*/  BSYNC B1 ;  /* 0x0000000000017941 */ /* 0x000fea0003800000 */
.L_x_90:
        /* <DEDUP_REMOVED lines=10> */
.L_x_93:
[----:B------:R-:W-:Y:S05]  /*abe0*/  BSYNC B1 ;  /* 0x0000000000017941 */ /* 0x000fea0003800000 */
.L_x_92:
        /* <DEDUP_REMOVED lines=10> */
.L_x_95:
[----:B------:R-:W-:Y:S05]  /*ac90*/  BSYNC B1 ;  /* 0x0000000000017941 */ /* 0x000fea0003800000 */
.L_x_94:
        /* <DEDUP_REMOVED lines=10> */
.L_x_97:
[----:B------:R-:W-:Y:S05]  /*ad40*/  BSYNC B1 ;  /* 0x0000000000017941 */ /* 0x000fea0003800000 */
.L_x_96:
        /* <DEDUP_REMOVED lines=10> */
.L_x_99:
[----:B------:R-:W-:Y:S05]  /*adf0*/  BSYNC B1 ;  /* 0x0000000000017941 */ /* 0x000fea0003800000 */
.L_x_98:
        /* <DEDUP_REMOVED lines=10> */
.L_x_101:
[----:B------:R-:W-:Y:S05]  /*aea0*/  BSYNC B1 ;  /* 0x0000000000017941 */ /* 0x000fea0003800000 */
.L_x_100:
        /* <DEDUP_REMOVED lines=10> */
.L_x_103:
[----:B------:R-:W-:Y:S05]  /*af50*/  BSYNC B1 ;  /* 0x0000000000017941 */ /* 0x000fea0003800000 */
.L_x_102:
        /* <DEDUP_REMOVED lines=10> */
.L_x_105:
[----:B------:R-:W-:Y:S05]  /*b000*/  BSYNC B1 ;  /* 0x0000000000017941 */ /* 0x000fea0003800000 */
.L_x_104:
        /* <DEDUP_REMOVED lines=10> */
.L_x_107:
[----:B------:R-:W-:Y:S05]  /*b0b0*/  BSYNC B1 ;  /* 0x0000000000017941 */ /* 0x000fea0003800000 */
.L_x_106:
        /* <DEDUP_REMOVED lines=10> */
.L_x_109:
[----:B------:R-:W-:Y:S05]  /*b160*/  BSYNC B1 ;  /* 0x0000000000017941 */ /* 0x000fea0003800000 */
.L_x_108:
        /* <DEDUP_REMOVED lines=10> */
.L_x_111:
[----:B------:R-:W-:Y:S05]  /*b210*/  BSYNC B1 ;  /* 0x0000000000017941 */ /* 0x000fea0003800000 */
.L_x_110:
        /* <DEDUP_REMOVED lines=10> */
.L_x_113:
[----:B------:R-:W-:Y:S05]  /*b2c0*/  BSYNC B1 ;  /* 0x0000000000017941 */ /* 0x000fea0003800000 */
.L_x_112:
        /* <DEDUP_REMOVED lines=10> */
.L_x_115:
[----:B------:R-:W-:Y:S05]  /*b370*/  BSYNC B1 ;  /* 0x0000000000017941 */ /* 0x000fea0003800000 */
.L_x_114:
        /* <DEDUP_REMOVED lines=10> */
.L_x_117:
[----:B------:R-:W-:Y:S05]  /*b420*/  BSYNC B1 ;  /* 0x0000000000017941 */ /* 0x000fea0003800000 */
.L_x_116:
        /* <DEDUP_REMOVED lines=10> */
.L_x_119:
[----:B------:R-:W-:Y:S05]  /*b4d0*/  BSYNC B1 ;  /* 0x0000000000017941 */ /* 0x000fea0003800000 */
.L_x_118:
        /* <DEDUP_REMOVED lines=10> */
.L_x_121:
[----:B------:R-:W-:Y:S05]  /*b580*/  BSYNC B1 ;  /* 0x0000000000017941 */ /* 0x000fea0003800000 */
.L_x_120:
        /* <DEDUP_REMOVED lines=10> */
.L_x_123:
[----:B------:R-:W-:Y:S05]  /*b630*/  BSYNC B1 ;  /* 0x0000000000017941 */ /* 0x000fea0003800000 */
.L_x_122:
        /* <DEDUP_REMOVED lines=10> */
.L_x_125:
[----:B------:R-:W-:Y:S05]  /*b6e0*/  BSYNC B1 ;  /* 0x0000000000017941 */ /* 0x000fea0003800000 */
.L_x_124:
        /* <DEDUP_REMOVED lines=10> */
.L_x_127:
[----:B------:R-:W-:Y:S05]  /*b790*/  BSYNC B1 ;  /* 0x0000000000017941 */ /* 0x000fea0003800000 */
.L_x_126:
        /* <DEDUP_REMOVED lines=10> */
.L_x_129:
[----:B------:R-:W-:Y:S05]  /*b840*/  BSYNC B1 ;  /* 0x0000000000017941 */ /* 0x000fea0003800000 */
.L_x_128:
        /* <DEDUP_REMOVED lines=10> */
.L_x_131:
[----:B------:R-:W-:Y:S05]  /*b8f0*/  BSYNC B1 ;  /* 0x0000000000017941 */ /* 0x000fea0003800000 */
.L_x_130:
        /* <DEDUP_REMOVED lines=10> */
.L_x_133:
[----:B------:R-:W-:Y:S05]  /*b9a0*/  BSYNC B1 ;  /* 0x0000000000017941 */ /* 0x000fea0003800000 */
.L_x_132:
        /* <DEDUP_REMOVED lines=10> */
.L_x_135:
[----:B------:R-:W-:Y:S05]  /*ba50*/  BSYNC B1 ;  /* 0x0000000000017941 */ /* 0x000fea0003800000 */
.L_x_134:
        /* <DEDUP_REMOVED lines=10> */
.L_x_137:
[----:B------:R-:W-:Y:S05]  /*bb00*/  BSYNC B1 ;  /* 0x0000000000017941 */ /* 0x000fea0003800000 */
.L_x_136:
        /* <DEDUP_REMOVED lines=10> */
.L_x_139:
[----:B------:R-:W-:Y:S05]  /*bbb0*/  BSYNC B1 ;  /* 0x0000000000017941 */ /* 0x000fea0003800000 */
.L_x_138:
        /* <DEDUP_REMOVED lines=10> */
.L_x_141:
[----:B------:R-:W-:Y:S05]  /*bc60*/  BSYNC B1 ;  /* 0x0000000000017941 */ /* 0x000fea0003800000 */
.L_x_140:
        /* <DEDUP_REMOVED lines=10> */
.L_x_143:
[----:B------:R-:W-:Y:S05]  /*bd10*/  BSYNC B1 ;  /* 0x0000000000017941 */ /* 0x000fea0003800000 */
.L_x_142:
        /* <DEDUP_REMOVED lines=10> */
.L_x_145:
[----:B------:R-:W-:Y:S05]  /*bdc0*/  BSYNC B1 ;  /* 0x0000000000017941 */ /* 0x000fea0003800000 */
.L_x_144:
        /* <DEDUP_REMOVED lines=10> */
.L_x_147:
[----:B------:R-:W-:Y:S05]  /*be70*/  BSYNC B1 ;  /* 0x0000000000017941 */ /* 0x000fea0003800000 */
.L_x_146:
        /* <DEDUP_REMOVED lines=10> */
.L_x_149:
[----:B------:R-:W-:Y:S05]  /*bf20*/  BSYNC B1 ;  /* 0x0000000000017941 */ /* 0x000fea0003800000 */
.L_x_148:
        /* <DEDUP_REMOVED lines=10> */
.L_x_151:
[----:B------:R-:W-:Y:S05]  /*bfd0*/  BSYNC B1 ;  /* 0x0000000000017941 */ /* 0x000fea0003800000 */
.L_x_150:
        /* <DEDUP_REMOVED lines=10> */
.L_x_153:
[----:B------:R-:W-:Y:S05]  /*c080*/  BSYNC B1 ;  /* 0x0000000000017941 */ /* 0x000fea0003800000 */
.L_x_152:
        /* <DEDUP_REMOVED lines=10> */
.L_x_155:
[----:B------:R-:W-:Y:S05]  /*c130*/  BSYNC B1 ;  /* 0x0000000000017941 */ /* 0x000fea0003800000 */
.L_x_154:
        /* <DEDUP_REMOVED lines=10> */
.L_x_157:
[----:B------:R-:W-:Y:S05]  /*c1e0*/  BSYNC B1 ;  /* 0x0000000000017941 */ /* 0x000fea0003800000 */
.L_x_156:
        /* <DEDUP_REMOVED lines=10> */
.L_x_159:
[----:B------:R-:W-:Y:S05]  /*c290*/  BSYNC B1 ;  /* 0x0000000000017941 */ /* 0x000fea0003800000 */
.L_x_158:
        /* <DEDUP_REMOVED lines=10> */
.L_x_161:
[----:B------:R-:W-:Y:S05]  /*c340*/  BSYNC B1 ;  /* 0x0000000000017941 */ /* 0x000fea0003800000 */
.L_x_160:
        /* <DEDUP_REMOVED lines=10> */
.L_x_163:
[----:B------:R-:W-:Y:S05]  /*c3f0*/  BSYNC B1 ;  /* 0x0000000000017941 */ /* 0x000fea0003800000 */
.L_x_162:
        /* <DEDUP_REMOVED lines=10> */
.L_x_165:
[----:B------:R-:W-:Y:S05]  /*c4a0*/  BSYNC B1 ;  /* 0x0000000000017941 */ /* 0x000fea0003800000 */
.L_x_164:
        /* <DEDUP_REMOVED lines=10> */
.L_x_167:
[----:B------:R-:W-:Y:S05]  /*c550*/  BSYNC B1 ;  /* 0x0000000000017941 */ /* 0x000fea0003800000 */
.L_x_166:
        /* <DEDUP_REMOVED lines=10> */
.L_x_169:
[----:B------:R-:W-:Y:S05]  /*c600*/  BSYNC B1 ;  /* 0x0000000000017941 */ /* 0x000fea0003800000 */
.L_x_168:
        /* <DEDUP_REMOVED lines=10> */
.L_x_171:
[----:B------:R-:W-:Y:S05]  /*c6b0*/  BSYNC B1 ;  /* 0x0000000000017941 */ /* 0x000fea0003800000 */
.L_x_170:
        /* <DEDUP_REMOVED lines=10> */
.L_x_173:
[----:B------:R-:W-:Y:S05]  /*c760*/  BSYNC B1 ;  /* 0x0000000000017941 */ /* 0x000fea0003800000 */
.L_x_172:
        /* <DEDUP_REMOVED lines=10> */
.L_x_175:
[----:B------:R-:W-:Y:S05]  /*c810*/  BSYNC B1 ;  /* 0x0000000000017941 */ /* 0x000fea0003800000 */
.L_x_174:
        /* <DEDUP_REMOVED lines=10> */
.L_x_177:
[----:B------:R-:W-:Y:S05]  /*c8c0*/  BSYNC B1 ;  /* 0x0000000000017941 */ /* 0x000fea0003800000 */
.L_x_176:
        /* <DEDUP_REMOVED lines=10> */
.L_x_179:
[----:B------:R-:W-:Y:S05]  /*c970*/  BSYNC B1 ;  /* 0x0000000000017941 */ /* 0x000fea0003800000 */
.L_x_178:
        /* <DEDUP_REMOVED lines=10> */
.L_x_181:
[----:B------:R-:W-:Y:S05]  /*ca20*/  BSYNC B1 ;  /* 0x0000000000017941 */ /* 0x000fea0003800000 */
.L_x_180:
        /* <DEDUP_REMOVED lines=10> */
.L_x_183:
[----:B------:R-:W-:Y:S05]  /*cad0*/  BSYNC B1 ;  /* 0x0000000000017941 */ /* 0x000fea0003800000 */
.L_x_182:
        /* <DEDUP_REMOVED lines=10> */
.L_x_185:
[----:B------:R-:W-:Y:S05]  /*cb80*/  BSYNC B1 ;  /* 0x0000000000017941 */ /* 0x000fea0003800000 */
.L_x_184:
        /* <DEDUP_REMOVED lines=10> */
.L_x_187:
[----:B------:R-:W-:Y:S05]  /*cc30*/  BSYNC B1 ;  /* 0x0000000000017941 */ /* 0x000fea0003800000 */
.L_x_186:
        /* <DEDUP_REMOVED lines=10> */
.L_x_189:
[----:B------:R-:W-:Y:S05]  /*cce0*/  BSYNC B1 ;  /* 0x0000000000017941 */ /* 0x000fea0003800000 */
.L_x_188:
        /* <DEDUP_REMOVED lines=10> */
.L_x_191:
[----:B------:R-:W-:Y:S05]  /*cd90*/  BSYNC B1 ;  /* 0x0000000000017941 */ /* 0x000fea0003800000 */
.L_x_190:
        /* <DEDUP_REMOVED lines=10> */
.L_x_193:
[----:B------:R-:W-:Y:S05]  /*ce40*/  BSYNC B1 ;  /* 0x0000000000017941 */ /* 0x000fea0003800000 */
.L_x_192:
        /* <DEDUP_REMOVED lines=10> */
.L_x_195:
[----:B------:R-:W-:Y:S05]  /*cef0*/  BSYNC B1 ;  /* 0x0000000000017941 */ /* 0x000fea0003800000 */
.L_x_194:
        /* <DEDUP_REMOVED lines=10> */
.L_x_197:
[----:B------:R-:W-:Y:S05]  /*cfa0*/  BSYNC B1 ;  /* 0x0000000000017941 */ /* 0x000fea0003800000 */
.L_x_196:
        /* <DEDUP_REMOVED lines=10> */
.L_x_199:
[----:B------:R-:W-:Y:S05]  /*d050*/  BSYNC B1 ;  /* 0x0000000000017941 */ /* 0x000fea0003800000 */
.L_x_198:
        /* <DEDUP_REMOVED lines=10> */
.L_x_201:
[----:B------:R-:W-:Y:S05]  /*d100*/  BSYNC B1 ;  /* 0x0000000000017941 */ /* 0x000fea0003800000 */
.L_x_200:
        /* <DEDUP_REMOVED lines=10> */
.L_x_203:
[----:B------:R-:W-:Y:S05]  /*d1b0*/  BSYNC B1 ;  /* 0x0000000000017941 */ /* 0x000fea0003800000 */
.L_x_202:
        /* <DEDUP_REMOVED lines=10> */
.L_x_205:
[----:B------:R-:W-:Y:S05]  /*d260*/  BSYNC B1 ;  /* 0x0000000000017941 */ /* 0x000fea0003800000 */
.L_x_204:
        /* <DEDUP_REMOVED lines=10> */
.L_x_207:
[----:B------:R-:W-:Y:S05]  /*d310*/  BSYNC B1 ;  /* 0x0000000000017941 */ /* 0x000fea0003800000 */
.L_x_206:
        /* <DEDUP_REMOVED lines=10> */
.L_x_209:
[----:B------:R-:W-:Y:S05]  /*d3c0*/  BSYNC B1 ;  /* 0x0000000000017941 */ /* 0x000fea0003800000 */
.L_x_208:
        /* <DEDUP_REMOVED lines=10> */
.L_x_211:
[----:B------:R-:W-:Y:S05]  /*d470*/  BSYNC B1 ;  /* 0x0000000000017941 */ /* 0x000fea0003800000 */
.L_x_210:
        /* <DEDUP_REMOVED lines=10> */
.L_x_213:
[----:B------:R-:W-:Y:S05]  /*d520*/  BSYNC B1 ;  /* 0x0000000000017941 */ /* 0x000fea0003800000 */
.L_x_212:
        /* <DEDUP_REMOVED lines=10> */
.L_x_215:
[----:B------:R-:W-:Y:S05]  /*d5d0*/  BSYNC B1 ;  /* 0x0000000000017941 */ /* 0x000fea0003800000 */
.L_x_214:
        /* <DEDUP_REMOVED lines=10> */
.L_x_217:
[----:B------:R-:W-:Y:S05]  /*d680*/  BSYNC B1 ;  /* 0x0000000000017941 */ /* 0x000fea0003800000 */
.L_x_216:
        /* <DEDUP_REMOVED lines=10> */
.L_x_219:
[----:B------:R-:W-:Y:S05]  /*d730*/  BSYNC B1 ;  /* 0x0000000000017941 */ /* 0x000fea0003800000 */
.L_x_218:
        /* <DEDUP_REMOVED lines=10> */
.L_x_221:
[----:B------:R-:W-:Y:S05]  /*d7e0*/  BSYNC B1 ;  /* 0x0000000000017941 */ /* 0x000fea0003800000 */
.L_x_220:
        /* <DEDUP_REMOVED lines=10> */
.L_x_223:
[----:B------:R-:W-:Y:S05]  /*d890*/  BSYNC B1 ;  /* 0x0000000000017941 */ /* 0x000fea0003800000 */
.L_x_222:
        /* <DEDUP_REMOVED lines=10> */
.L_x_225:
[----:B------:R-:W-:Y:S05]  /*d940*/  BSYNC B1 ;  /* 0x0000000000017941 */ /* 0x000fea0003800000 */
.L_x_224:
        /* <DEDUP_REMOVED lines=10> */
.L_x_227:
[----:B------:R-:W-:Y:S05]  /*d9f0*/  BSYNC B1 ;  /* 0x0000000000017941 */ /* 0x000fea0003800000 */
.L_x_226:
        /* <DEDUP_REMOVED lines=10> */
.L_x_229:
[----:B------:R-:W-:Y:S05]  /*daa0*/  BSYNC B1 ;  /* 0x0000000000017941 */ /* 0x000fea0003800000 */
.L_x_228:
        /* <DEDUP_REMOVED lines=10> */
.L_x_231:
[----:B------:R-:W-:Y:S05]  /*db50*/  BSYNC B1 ;  /* 0x0000000000017941 */ /* 0x000fea0003800000 */
.L_x_230:
        /* <DEDUP_REMOVED lines=10> */
.L_x_233:
[----:B------:R-:W-:Y:S05]  /*dc00*/  BSYNC B1 ;  /* 0x0000000000017941 */ /* 0x000fea0003800000 */
.L_x_232:
        /* <DEDUP_REMOVED lines=10> */
.L_x_235:
[----:B------:R-:W-:Y:S05]  /*dcb0*/  BSYNC B1 ;  /* 0x0000000000017941 */ /* 0x000fea0003800000 */
.L_x_234:
        /* <DEDUP_REMOVED lines=10> */
.L_x_237:
[----:B------:R-:W-:Y:S05]  /*dd60*/  BSYNC B1 ;  /* 0x0000000000017941 */ /* 0x000fea0003800000 */
.L_x_236:
        /* <DEDUP_REMOVED lines=10> */
.L_x_239:
[----:B------:R-:W-:Y:S05]  /*de10*/  BSYNC B1 ;  /* 0x0000000000017941 */ /* 0x000fea0003800000 */
.L_x_238:
        /* <DEDUP_REMOVED lines=10> */
.L_x_241:
[----:B------:R-:W-:Y:S05]  /*dec0*/  BSYNC B1 ;  /* 0x0000000000017941 */ /* 0x000fea0003800000 */
.L_x_240:
        /* <DEDUP_REMOVED lines=10> */
.L_x_243:
[----:B------:R-:W-:Y:S05]  /*df70*/  BSYNC B1 ;  /* 0x0000000000017941 */ /* 0x000fea0003800000 */
.L_x_242:
        /* <DEDUP_REMOVED lines=10> */
.L_x_245:
[----:B------:R-:W-:Y:S05]  /*e020*/  BSYNC B1 ;  /* 0x0000000000017941 */ /* 0x000fea0003800000 */
.L_x_244:
        /* <DEDUP_REMOVED lines=10> */
.L_x_247:
[----:B------:R-:W-:Y:S05]  /*e0d0*/  BSYNC B1 ;  /* 0x0000000000017941 */ /* 0x000fea0003800000 */
.L_x_246:
        /* <DEDUP_REMOVED lines=10> */
.L_x_249:
[----:B------:R-:W-:Y:S05]  /*e180*/  BSYNC B1 ;  /* 0x0000000000017941 */ /* 0x000fea0003800000 */
.L_x_248:
        /* <DEDUP_REMOVED lines=10> */
.L_x_251:
[----:B------:R-:W-:Y:S05]  /*e230*/  BSYNC B1 ;  /* 0x0000000000017941 */ /* 0x000fea0003800000 */
.L_x_250:
        /* <DEDUP_REMOVED lines=10> */
.L_x_253:
[----:B------:R-:W-:Y:S05]  /*e2e0*/  BSYNC B1 ;  /* 0x0000000000017941 */ /* 0x000fea0003800000 */
.L_x_252:
        /* <DEDUP_REMOVED lines=10> */
.L_x_255:
[----:B------:R-:W-:Y:S05]  /*e390*/  BSYNC B1 ;  /* 0x0000000000017941 */ /* 0x000fea0003800000 */
.L_x_254:
        /* <DEDUP_REMOVED lines=10> */
.L_x_257:
[----:B------:R-:W-:Y:S05]  /*e440*/  BSYNC B1 ;  /* 0x0000000000017941 */ /* 0x000fea0003800000 */
.L_x_256:
        /* <DEDUP_REMOVED lines=10> */
.L_x_259:
[----:B------:R-:W-:Y:S05]  /*e4f0*/  BSYNC B1 ;  /* 0x0000000000017941 */ /* 0x000fea0003800000 */
.L_x_258:
        /* <DEDUP_REMOVED lines=10> */
.L_x_261:
[----:B------:R-:W-:Y:S05]  /*e5a0*/  BSYNC B1 ;  /* 0x0000000000017941 */ /* 0x000fea0003800000 */
.L_x_260:
        /* <DEDUP_REMOVED lines=10> */
.L_x_263:
[----:B------:R-:W-:Y:S05]  /*e650*/  BSYNC B1 ;  /* 0x0000000000017941 */ /* 0x000fea0003800000 */
.L_x_262:
        /* <DEDUP_REMOVED lines=10> */
.L_x_265:
[----:B------:R-:W-:Y:S05]  /*e700*/  BSYNC B1 ;  /* 0x0000000000017941 */ /* 0x000fea0003800000 */
.L_x_264:
        /* <DEDUP_REMOVED lines=10> */
.L_x_267:
[----:B------:R-:W-:Y:S05]  /*e7b0*/  BSYNC B1 ;  /* 0x0000000000017941 */ /* 0x000fea0003800000 */
.L_x_266:
        /* <DEDUP_REMOVED lines=10> */
.L_x_269:
[----:B------:R-:W-:Y:S05]  /*e860*/  BSYNC B1 ;  /* 0x0000000000017941 */ /* 0x000fea0003800000 */
.L_x_268:
        /* <DEDUP_REMOVED lines=10> */
.L_x_271:
[----:B------:R-:W-:Y:S05]  /*e910*/  BSYNC B1 ;  /* 0x0000000000017941 */ /* 0x000fea0003800000 */
.L_x_270:
        /* <DEDUP_REMOVED lines=10> */
.L_x_273:
[----:B------:R-:W-:Y:S05]  /*e9c0*/  BSYNC B1 ;  /* 0x0000000000017941 */ /* 0x000fea0003800000 */
.L_x_272:
        /* <DEDUP_REMOVED lines=10> */
.L_x_275:
[----:B------:R-:W-:Y:S05]  /*ea70*/  BSYNC B1 ;  /* 0x0000000000017941 */ /* 0x000fea0003800000 */
.L_x_274:
        /* <DEDUP_REMOVED lines=10> */
.L_x_277:
[----:B------:R-:W-:Y:S05]  /*eb20*/  BSYNC B1 ;  /* 0x0000000000017941 */ /* 0x000fea0003800000 */
.L_x_276:
        /* <DEDUP_REMOVED lines=10> */
.L_x_279:
[----:B------:R-:W-:Y:S05]  /*ebd0*/  BSYNC B1 ;  /* 0x0000000000017941 */ /* 0x000fea0003800000 */
.L_x_278:
        /* <DEDUP_REMOVED lines=10> */
.L_x_281:
[----:B------:R-:W-:Y:S05]  /*ec80*/  BSYNC B1 ;  /* 0x0000000000017941 */ /* 0x000fea0003800000 */
.L_x_280:
        /* <DEDUP_REMOVED lines=10> */
.L_x_283:
[----:B------:R-:W-:Y:S05]  /*ed30*/  BSYNC B1 ;  /* 0x0000000000017941 */ /* 0x000fea0003800000 */
.L_x_282:
[----:B0-234-:R-:W2:Y:S01]  /*ed40*/  LDL.LU R10, [R1+0x1f4] ;  /* 0x0001f400010a7983 */ /* 0x01dea20000300800 */
[----:B-----5:R-:W-:Y:S01]  /*ed50*/  IMAD.U32 R11, R23, 0x10000, RZ ;  /* 0x00010000170b7824 */ /* 0x020fe200078e00ff */
        /* <DEDUP_REMOVED lines=8> */
.L_x_285:
[----:B------:R-:W-:Y:S05]  /*ede0*/  BSYNC B1 ;  /* 0x0000000000017941 */ /* 0x000fea0003800000 */
.L_x_284:
[----:B------:R-:W3:Y:S01]  /*edf0*/  LDL.LU R10, [R1+0x1f8] ;  /* 0x0001f800010a7983 */ /* 0x000ee20000300800 */
[----:B0----5:R-:W-:Y:S01]  /*ee00*/  IMAD.U32 R11, R23, 0x10000, RZ ;  /* 0x00010000170b7824 */ /* 0x021fe200078e00ff */
[----:B------:R-:W-:Y:S01]  /*ee10*/  ISETP.GT.AND P1, PT, R0, 0xf9, P0 ;  /* 0x000000f90000780c */ /* 0x000fe20000724270 */
[----:B------:R-:W-:Y:S01]  /*ee20*/  BSSY B1, `(.L_x_286) ;  /* 0x000000a000017945 */ /* 0x000fe20003800000 */
[----:B------:R-:W-:Y:S01]  /*ee30*/  IADD3 R169, P0, R3, 0x80, RZ ;  /* 0x0000008003a97810 */ /* 0x000fe20007f1e0ff */
[----:B------:R-:W-:-:S04]  /*ee40*/  FMUL R11, R11, R16 ;  /* 0x000000100b0b7220 */ /* 0x000fc80000400000 */
[----:B---3--:R-:W-:-:S05]  /*ee50*/  FFMA R11, R10, R2, R11 ;  /* 0x000000020a0b7223 */ /* 0x008fca000000000b */
[----:B------:R-:W-:-:S04]  /*ee60*/  F2FP.BF16.F32.PACK_AB R11, RZ, R11 ;  /* 0x0000000bff0b723e */ /* 0x000fc800000010ff */
[----:B------:R-:W-:Y:S02]  /*ee70*/  PRMT R3, R11, 0x7610, R3 ;  /* 0x000076100b037816 */ /* 0x000fe40000000003 */
[----:B------:R-:W-:-:S03]  /*ee80*/  IADD3.X R11, RZ, UR7, RZ, P0, !PT ;  /* 0x00000007ff0b7c10 */ /* 0x000fc600087fe4ff */
[----:B------:R0:W-:Y:S01]  /*ee90*/  @P2 STG.E.U16 desc[UR36][R6.64+0x1f0], R3 ;  /* 0x0001f00306002986 */ /* 0x0001e2000c101524 */
[----:B------:R-:W-:Y:S05]  /*eea0*/  @!P1 BRA `(.L_x_287) ;  /* 0x0000000000049947 */ /* 0x000fea0003800000 */
[----:B------:R3:W5:Y:S02]  /*eeb0*/  LDG.E.LTC128B.U16 R23, desc[UR36][R8.64+0x1f2] ;  /* 0x0001f22408177981 */ /* 0x000764000c1e1520 */
.L_x_287:
[----:B------:R-:W-:Y:S05]  /*eec0*/  BSYNC B1 ;  /* 0x0000000000017941 */ /* 0x000fea0003800000 */
.L_x_286:
[----:B------:R-:W4:Y:S01]  /*eed0*/  LDL.LU R10, [R1+0x1fc] ;  /* 0x0001fc00010a7983 */ /* 0x000f220000300800 */
[----:B0----5:R-:W-:Y:S01]  /*eee0*/  IMAD.U32 R3, R23, 0x10000, RZ ;  /* 0x0001000017037824 */ /* 0x021fe200078e00ff */
[----:B------:R-:W-:Y:S01]  /*eef0*/  ISETP.GT.AND P0, PT, R153, 0x80, PT ;  /* 0x000000809900780c */ /* 0x000fe20003f04270 */
[----:B--23--:R-:W-:Y:S02]  /*ef00*/  IMAD R8, R11, R14, RZ ;  /* 0x0000000e0b087224 */ /* 0x00cfe400078e02ff */
[----:B------:R-:W-:Y:S01]  /*ef10*/  FMUL R3, R3, R16 ;  /* 0x0000001003037220 */ /* 0x000fe20000400000 */
[----:B------:R-:W-:Y:S01]  /*ef20*/  ISETP.GT.AND P4, PT, R0, RZ, P0 ;  /* 0x000000ff0000720c */ /* 0x000fe20000784270 */
[C---:B------:R-:W-:Y:S02]  /*ef30*/  IMAD R167, R169.reuse, R15, R8 ;  /* 0x0000000fa9a77224 */ /* 0x040fe400078e0208 */
[----:B------:R-:W-:-:S04]  /*ef40*/  IMAD.WIDE.U32 R8, R169, R14, R20 ;  /* 0x0000000ea9087225 */ /* 0x000fc800078e0014 */
[----:B------:R-:W-:Y:S02]  /*ef50*/  IMAD.IADD R9, R9, 0x1, R167 ;  /* 0x0000000109097824 */ /* 0x000fe400078e02a7 */
[----:B----4-:R-:W-:Y:S01]  /*ef60*/  FFMA R3, R10, R2, R3 ;  /* 0x000000020a037223 */ /* 0x010fe20000000003 */
[----:B------:R-:W-:-:S04]  /*ef70*/  LEA R10, P2, R8, R12, 0x1 ;  /* 0x0000000c080a7211 */ /* 0x000fc800078408ff */
[----:B------:R-:W-:Y:S02]  /*ef80*/  F2FP.BF16.F32.PACK_AB R3, RZ, R3 ;  /* 0x00000003ff03723e */ /* 0x000fe400000010ff */
[--C-:B------:R-:W-:Y:S02]  /*ef90*/  LEA.HI.X R11, R8, R13, R9.reuse, 0x1, P2 ;  /* 0x0000000d080b7211 */ /* 0x100fe400010f0c09 */
[----:B------:R-:W-:-:S05]  /*efa0*/  PRMT R9, R3, 0x7610, R9 ;  /* 0x0000761003097816 */ /* 0x000fca0000000009 */
[----:B------:R0:W-:Y:S04]  /*efb0*/  @P1 STG.E.U16 desc[UR36][R6.64+0x1f2], R9 ;  /* 0x0001f20906001986 */ /* 0x0001e8000c101524 */
[----:B------:R-:W2:Y:S01]  /*efc0*/  @P4 LDG.E.LTC128B.U16 R23, desc[UR36][R10.64] ;  /* 0x000000240a174981 */ /* 0x000ea2000c1e1520 */
[----:B-1----:R-:W-:Y:S01]  /*efd0*/  IMAD.U32 R161, RZ, RZ, UR8 ;  /* 0x00000008ffa17e24 */ /* 0x002fe2000f8e00ff */
[----:B------:R-:W-:Y:S01]  /*efe0*/  ISETP.GT.AND P2, PT, R0, 0x1, P0 ;  /* 0x000000010000780c */ /* 0x000fe20000744270 */
[----:B------:R-:W-:Y:S01]  /*eff0*/  IMAD.U32 R165, RZ, RZ, UR8 ;  /* 0x00000008ffa57e24 */ /* 0x000fe2000f8e00ff */
[----:B------:R-:W-:Y:S01]  /*f000*/  BSSY B1, `(.L_x_288) ;  /* 0x0000013000017945 */ /* 0x000fe20003800000 */
[----:B------:R-:W-:Y:S01]  /*f010*/  IMAD.U32 R164, RZ, RZ, UR9 ;  /* 0x00000009ffa47e24 */ /* 0x000fe2000f8e00ff */
[----:B------:R-:W-:Y:S01]  /*f020*/  SHF.L.U32 R161, R161, 0x8, RZ ;  /* 0x00000008a1a17819 */ /* 0x000fe200000006ff */
[----:B0-----:R-:W-:-:S03]  /*f030*/  IMAD.WIDE.U32 R8, R169, R14, R18 ;  /* 0x0000000ea9087225 */ /* 0x001fc600078e0012 */
[----:B------:R-:W-:Y:S01]  /*f040*/  SHF.L.U64.HI R165, R165, 0x8, R164 ;  /* 0x00000008a5a57819 */ /* 0x000fe200000102a4 */
[----:B------:R-:W-:Y:S02]  /*f050*/  IMAD.IADD R9, R167, 0x1, R9 ;  /* 0x00000001a7097824 */ /* 0x000fe400078e0209 */
[----:B------:R-:W-:Y:S01]  /*f060*/  IMAD.WIDE.U32 R162, R22, UR43, R8 ;  /* 0x0000002b16a27c25 */ /* 0x000fe2000f8e0008 */
[----:B------:R-:W-:-:S03]  /*f070*/  IADD3 R8, P1, R161, R4, RZ ;  /* 0x00000004a1087210 */ /* 0x000fc60007f3e0ff */
[----:B------:R-:W-:Y:S01]  /*f080*/  IMAD.IADD R7, R159, 0x1, R163 ;  /* 0x000000019f077824 */ /* 0x000fe200078e02a3 */
[----:B------:R-:W-:Y:S01]  /*f090*/  LEA R6, P3, R162, R12, 0x1 ;  /* 0x0000000ca2067211 */ /* 0x000fe200078608ff */
[----:B------:R-:W-:-:S03]  /*f0a0*/  IMAD.X R9, R165, 0x1, R5, P1 ;  /* 0x00000001a5097824 */ /* 0x000fc600008e0605 */
[----:B------:R-:W-:Y:S02]  /*f0b0*/  LEA.HI.X R7, R162, R13, R7, 0x1, P3 ;  /* 0x0000000da2077211 */ /* 0x000fe400018f0c07 */
[----:B--2---:R-:W-:-:S05]  /*f0c0*/  SHF.L.U32 R3, R23, 0x10, RZ ;  /* 0x0000001017037819 */ /* 0x004fca00000006ff */
[----:B------:R-:W-:-:S04]  /*f0d0*/  FMUL R3, R3, R16 ;  /* 0x0000001003037220 */ /* 0x000fc80000400000 */
[----:B------:R-:W-:-:S05]  /*f0e0*/  FFMA R3, R24, R2, R3 ;  /* 0x0000000218037223 */ /* 0x000fca0000000003 */
[----:B------:R-:W-:-:S05]  /*f0f0*/  F2FP.BF16.F32.PACK_AB R3, RZ, R3 ;  /* 0x00000003ff03723e */ /* 0x000fca00000010ff */
[----:B------:R0:W-:Y:S01]  /*f100*/  @P4 STG.E.U16 desc[UR36][R8.64], R3 ;  /* 0x0000000308004986 */ /* 0x0001e2000c101524 */
[----:B------:R-:W-:Y:S05]  /*f110*/  @!P2 BRA `(.L_x_289) ;  /* 0x000000000004a947 */ /* 0x000fea0003800000 */
[----:B------:R1:W5:Y:S02]  /*f120*/  LDG.E.LTC128B.U16 R23, desc[UR36][R6.64+0x2] ;  /* 0x0000022406177981 */ /* 0x000364000c1e1520 */
.L_x_289:
[----:B------:R-:W-:Y:S05]  /*f130*/  BSYNC B1 ;  /* 0x0000000000017941 */ /* 0x000fea0003800000 */
.L_x_288:
[----:B0----5:R-:W-:Y:S01]  /*f140*/  IMAD.U32 R3, R23, 0x10000, RZ ;  /* 0x0001000017037824 */ /* 0x021fe200078e00ff */
[----:B------:R-:W-:Y:S01]  /*f150*/  ISETP.GT.AND P1, PT, R153, 0x88, PT ;  /* 0x000000889900780c */ /* 0x000fe20003f24270 */
[----:B------:R-:W-:Y:S01]  /*f160*/  IMAD.WIDE.U32 R14, R169, R14, R156 ;  /* 0x0000000ea90e7225 */ /* 0x000fe200078e009c */
[----:B------:R-:W-:Y:S03]  /*f170*/  BSSY B1, `(.L_x_290) ;  /* 0x0000010000017945 */ /* 0x000fe60003800000 */
[----:B------:R-:W-:Y:S01]  /*f180*/  FMUL R10, R3, R16 ;  /* 0x00000010030a7220 */ /* 0x000fe20000400000 */
[----:B------:R-:W-:Y:S02]  /*f190*/  ISETP.GT.AND P3, PT, R0, RZ, P1 ;  /* 0x000000ff0000720c */ /* 0x000fe40000f64270 */
[----:B------:R-:W-:Y:S01]  /*f1a0*/  IADD3 R154, P4, R154, R14, RZ ;  /* 0x0000000e9a9a7210 */ /* 0x000fe20007f9e0ff */
[----:B------:R-:W-:Y:S01]  /*f1b0*/  FFMA R10, R25, R2, R10 ;  /* 0x00000002190a7223 */ /* 0x000fe2000000000a */
[----:B------:R-:W-:-:S02]  /*f1c0*/  IADD3 R167, R167, R15, RZ ;  /* 0x0000000fa7a77210 */ /* 0x000fc40007ffe0ff */
[----:B------:R-:W-:Y:S02]  /*f1d0*/  IADD3 R14, P5, R18, R14, RZ ;  /* 0x0000000e120e7210 */ /* 0x000fe40007fbe0ff */
[----:B------:R-:W-:Y:S01]  /*f1e0*/  F2FP.BF16.F32.PACK_AB R3, RZ, R10 ;  /* 0x0000000aff03723e */ /* 0x000fe200000010ff */
[--C-:B------:R-:W-:Y:S01]  /*f1f0*/  IMAD.X R20, R167, 0x1, R21.reuse, P4 ;  /* 0x00000001a7147824 */ /* 0x100fe200020e0615 */
[C---:B------:R-:W-:Y:S02]  /*f200*/  LEA R10, P4, R154.reuse, R12, 0x1 ;  /* 0x0000000c9a0a7211 */ /* 0x040fe400078808ff */
[----:B------:R-:W-:Y:S02]  /*f210*/  PRMT R21, R3, 0x7610, R21 ;  /* 0x0000761003157816 */ /* 0x000fe40000000015 */
[----:B------:R-:W-:Y:S02]  /*f220*/  LEA.HI.X R11, R154, R13, R20, 0x1, P4 ;  /* 0x0000000d9a0b7211 */ /* 0x000fe400020f0c14 */
[----:B------:R-:W-:Y:S01]  /*f230*/  PRMT R3, R23, 0x7610, R3 ;  /* 0x0000761017037816 */ /* 0x000fe20000000003 */
[----:B------:R0:W-:Y:S01]  /*f240*/  @P2 STG.E.U16 desc[UR36][R8.64+0x2], R21 ;  /* 0x0000021508002986 */ /* 0x0001e2000c101524 */
[----:B------:R-:W-:Y:S05]  /*f250*/  @!P3 BRA `(.L_x_291) ;  /* 0x000000000004b947 */ /* 0x000fea0003800000 */
[----:B------:R2:W5:Y:S02]  /*f260*/  LDG.E.LTC128B.U16 R3, desc[UR36][R10.64] ;  /* 0x000000240a037981 */ /* 0x000564000c1e1520 */
.L_x_291:
[----:B------:R-:W-:Y:S05]  /*f270*/  BSYNC B1 ;  /* 0x0000000000017941 */ /* 0x000fea0003800000 */
.L_x_290:
[----:B--2--5:R-:W-:Y:S01]  /*f280*/  IMAD.U32 R11, R3, 0x10000, RZ ;  /* 0x00010000030b7824 */ /* 0x024fe200078e00ff */
[----:B------:R-:W-:Y:S01]  /*f290*/  IADD3 R10, P2, R8, R160, RZ ;  /* 0x000000a0080a7210 */ /* 0x000fe20007f5e0ff */
[----:B------:R-:W-:Y:S01]  /*f2a0*/  IMAD.X R15, R19, 0x1, R167, P5 ;  /* 0x00000001130f7824 */ /* 0x000fe200028e06a7 */
[----:B------:R-:W-:Y:S01]  /*f2b0*/  ISETP.GT.AND P5, PT, R0, 0x1, P1 ;  /* 0x000000010000780c */ /* 0x000fe20000fa4270 */
[----:B------:R-:W-:Y:S01]  /*f2c0*/  FMUL R11, R11, R16 ;  /* 0x000000100b0b7220 */ /* 0x000fe20000400000 */
[----:B------:R-:W-:Y:S01]  /*f2d0*/  BSSY B1, `(.L_x_292) ;  /* 0x000000b000017945 */ /* 0x000fe20003800000 */
[----:B------:R-:W-:-:S04]  /*f2e0*/  IMAD.WIDE.U32 R22, R22, UR43, R14 ;  /* 0x0000002b16167c25 */ /* 0x000fc8000f8e000e */
[----:B------:R-:W-:Y:S01]  /*f2f0*/  FFMA R11, R26, R2, R11 ;  /* 0x000000021a0b7223 */ /* 0x000fe2000000000b */
[----:B------:R-:W-:-:S04]  /*f300*/  IADD3 R159, R159, R23, RZ ;  /* 0x000000179f9f7210 */ /* 0x000fc80007ffe0ff */
[----:B------:R-:W-:Y:S01]  /*f310*/  F2FP.BF16.F32.PACK_AB R14, RZ, R11 ;  /* 0x0000000bff0e723e */ /* 0x000fe200000010ff */
[----:B------:R-:W-:Y:S01]  /*f320*/  IMAD.X R11, R9, 0x1, R158, P2 ;  /* 0x00000001090b7824 */ /* 0x000fe200010e069e */
[----:B------:R-:W-:-:S04]  /*f330*/  LEA R12, P4, R22, R12, 0x1 ;  /* 0x0000000c160c7211 */ /* 0x000fc800078808ff */
[----:B------:R2:W-:Y:S01]  /*f340*/  @P3 STG.E.U16 desc[UR36][R10.64], R14 ;  /* 0x0000000e0a003986 */ /* 0x0005e2000c101524 */
[----:B------:R-:W-:Y:S01]  /*f350*/  LEA.HI.X R13, R22, R13, R159, 0x1, P4 ;  /* 0x0000000d160d7211 */ /* 0x000fe200020f0c9f */
[----:B------:R-:W-:Y:S07]  /*f360*/  @!P5 BRA `(.L_x_293) ;  /* 0x000000000004d947 */ /* 0x000fee0003800000 */
[----:B------:R3:W5:Y:S02]  /*f370*/  LDG.E.LTC128B.U16 R3, desc[UR36][R12.64+0x2] ;  /* 0x000002240c037981 */ /* 0x000764000c1e1520 */
.L_x_293:
[----:B------:R-:W-:Y:S05]  /*f380*/  BSYNC B1 ;  /* 0x0000000000017941 */ /* 0x000fea0003800000 */
.L_x_292:
[----:B-----5:R-:W-:Y:S01]  /*f390*/  IMAD.U32 R15, R3, 0x10000, RZ ;  /* 0x00010000030f7824 */ /* 0x020fe200078e00ff */
[----:B------:R-:W-:Y:S01]  /*f3a0*/  ISETP.GT.AND P2, PT, R0, 0x8, P0 ;  /* 0x000000080000780c */ /* 0x000fe20000744270 */
[----:B------:R-:W-:Y:S02]  /*f3b0*/  BSSY B1, `(.L_x_294) ;  /* 0x0000007000017945 */ /* 0x000fe40003800000 */
[----:B--2---:R-:W-:-:S04]  /*f3c0*/  FMUL R14, R15, R16 ;  /* 0x000000100f0e7220 */ /* 0x004fc80000400000 */
[----:B------:R-:W-:-:S05]  /*f3d0*/  FFMA R14, R27, R2, R14 ;  /* 0x000000021b0e7223 */ /* 0x000fca000000000e */
[----:B------:R-:W-:-:S05]  /*f3e0*/  F2FP.BF16.F32.PACK_AB R14, RZ, R14 ;  /* 0x0000000eff0e723e */ /* 0x000fca00000010ff */
[----:B------:R2:W-:Y:S01]  /*f3f0*/  @P5 STG.E.U16 desc[UR36][R10.64+0x2], R14 ;  /* 0x0000020e0a005986 */ /* 0x0005e2000c101524 */
[----:B------:R-:W-:Y:S05]  /*f400*/  @!P2 BRA `(.L_x_295) ;  /* 0x000000000004a947 */ /* 0x000fea0003800000 */
[----:B------:R4:W5:Y:S02]  /*f410*/  LDG.E.LTC128B.U16 R3, desc[UR36][R6.64+0x10] ;  /* 0x0000102406037981 */ /* 0x000964000c1e1520 */
.L_x_295:
[----:B------:R-:W-:Y:S05]  /*f420*/  BSYNC B1 ;  /* 0x0000000000017941 */ /* 0x000fea0003800000 */
.L_x_294:
[----:B--2--5:R-:W-:Y:S01]  /*f430*/  IMAD.U32 R11, R3, 0x10000, RZ ;  /* 0x00010000030b7824 */ /* 0x024fe200078e00ff */
[----:B------:R-:W-:Y:S01]  /*f440*/  ISETP.GT.AND P3, PT, R0, 0x9, P0 ;  /* 0x000000090000780c */ /* 0x000fe20000764270 */
[----:B------:R-:W-:Y:S02]  /*f450*/  BSSY B1, `(.L_x_296) ;  /* 0x0000007000017945 */ /* 0x000fe40003800000 */
[----:B------:R-:W-:-:S04]  /*f460*/  FMUL R11, R11, R16 ;  /* 0x000000100b0b7220 */ /* 0x000fc80000400000 */
[----:B------:R-:W-:-:S05]  /*f470*/  FFMA R11, R28, R2, R11 ;  /* 0x000000021c0b7223 */ /* 0x000fca000000000b */
[----:B------:R-:W-:-:S05]  /*f480*/  F2FP.BF16.F32.PACK_AB R11, RZ, R11 ;  /* 0x0000000bff0b723e */ /* 0x000fca00000010ff */
[----:B------:R2:W-:Y:S01]  /*f490*/  @P2 STG.E.U16 desc[UR36][R8.64+0x10], R11 ;  /* 0x0000100b08002986 */ /* 0x0005e2000c101524 */
[----:B------:R-:W-:Y:S05]  /*f4a0*/  @!P3 BRA `(.L_x_297) ;  /* 0x000000000004b947 */ /* 0x000fea0003800000 */
[----:B------:R0:W5:Y:S02]  /*f4b0*/  LDG.E.LTC128B.U16 R3, desc[UR36][R6.64+0x12] ;  /* 0x0000122406037981 */ /* 0x000164000c1e1520 */
.L_x_297:
[----:B------:R-:W-:Y:S05]  /*f4c0*/  BSYNC B1 ;  /* 0x0000000000017941 */ /* 0x000fea0003800000 */
.L_x_296:
[----:B--2--5:R-:W-:Y:S01]  /*f4d0*/  SHF.L.U32 R11, R3, 0x10, RZ ;  /* 0x00000010030b7819 */ /* 0x024fe200000006ff */
[----:B------:R-:W-:Y:S01]  /*f4e0*/  BSSY B1, `(.L_x_298) ;  /* 0x0000008000017945 */ /* 0x000fe20003800000 */
[----:B------:R-:W-:-:S03]  /*f4f0*/  ISETP.GT.AND P4, PT, R0, 0x8, P1 ;  /* 0x000000080000780c */ /* 0x000fc60000f84270 */
[----:B------:R-:W-:-:S04]  /*f500*/  FMUL R10, R11, R16 ;  /* 0x000000100b0a7220 */ /* 0x000fc80000400000 */
[----:B------:R-:W-:-:S05]  /*f510*/  FFMA R10, R29, R2, R10 ;  /* 0x000000021d0a7223 */ /* 0x000fca000000000a */
[----:B------:R-:W-:-:S05]  /*f520*/  F2FP.BF16.F32.PACK_AB R10, RZ, R10 ;  /* 0x0000000aff0a723e */ /* 0x000fca00000010ff */
[----:B------:R2:W-:Y:S01]  /*f530*/  @P3 STG.E.U16 desc[UR36][R8.64+0x12], R10 ;  /* 0x0000120a08003986 */ /* 0x0005e2000c101524 */
[----:B------:R-:W-:Y:S05]  /*f540*/  @!P4 BRA `(.L_x_299) ;  /* 0x000000000004c947 */ /* 0x000fea0003800000 */
[----:B------:R0:W5:Y:S02]  /*f550*/  LDG.E.LTC128B.U16 R3, desc[UR36][R12.64+0x10] ;  /* 0x000010240c037981 */ /* 0x000164000c1e1520 */
.L_x_299:
[----:B------:R-:W-:Y:S05]  /*f560*/  BSYNC B1 ;  /* 0x0000000000017941 */ /* 0x000fea0003800000 */
.L_x_298:
[----:B-----5:R-:W-:Y:S01]  /*f570*/  IMAD.U32 R11, R3, 0x10000, RZ ;  /* 0x00010000030b7824 */ /* 0x020fe200078e00ff */
[----:B--2---:R-:W-:Y:S01]  /*f580*/  IADD3 R10, P3, R160, R8, RZ ;  /* 0x00000008a00a7210 */ /* 0x004fe20007f7e0ff */
[----:B------:R-:W-:Y:S01]  /*f590*/  BSSY B1, `(.L_x_300) ;  /* 0x0000009000017945 */ /* 0x000fe20003800000 */
[----:B------:R-:W-:Y:S01]  /*f5a0*/  ISETP.GT.AND P2, PT, R0, 0x9, P1 ;  /* 0x000000090000780c */ /* 0x000fe20000f44270 */
[----:B------:R-:W-:-:S04]  /*f5b0*/  FMUL R11, R11, R16 ;  /* 0x000000100b0b7220 */ /* 0x000fc80000400000 */
[----:B------:R-:W-:-:S05]  /*f5c0*/  FFMA R11, R30, R2, R11 ;  /* 0x000000021e0b7223 */ /* 0x000fca000000000b */
[----:B------:R-:W-:Y:S01]  /*f5d0*/  F2FP.BF16.F32.PACK_AB R14, RZ, R11 ;  /* 0x0000000bff0e723e */ /* 0x000fe200000010ff */
[----:B------:R-:W-:-:S05]  /*f5e0*/  IMAD.X R11, R158, 0x1, R9, P3 ;  /* 0x000000019e0b7824 */ /* 0x000fca00018e0609 */
[----:B------:R2:W-:Y:S01]  /*f5f0*/  @P4 STG.E.U16 desc[UR36][R10.64+0x10], R14 ;  /* 0x0000100e0a004986 */ /* 0x0005e2000c101524 */
[----:B------:R-:W-:Y:S05]  /*f600*/  @!P2 BRA `(.L_x_301) ;  /* 0x000000000004a947 */ /* 0x000fea0003800000 */
[----:B------:R0:W5:Y:S02]  /*f610*/  LDG.E.LTC128B.U16 R3, desc[UR36][R12.64+0x12] ;  /* 0x000012240c037981 */ /* 0x000164000c1e1520 */
.L_x_301:
[----:B------:R-:W-:Y:S05]  /*f620*/  BSYNC B1 ;  /* 0x0000000000017941 */ /* 0x000fea0003800000 */
.L_x_300:
[----:B--2--5:R-:W-:Y:S01]  /*f630*/  IMAD.U32 R11, R3, 0x10000, RZ ;  /* 0x00010000030b7824 */ /* 0x024fe200078e00ff */
[----:B------:R-:W-:Y:S01]  /*f640*/  IADD3 R160, P3, P4, R160, R4, R161 ;  /* 0x00000004a0a07210 */ /* 0x000fe20007c7e0a1 */
[----:B------:R-:W-:Y:S01]  /*f650*/  BSSY B1, `(.L_x_302) ;  /* 0x0000009000017945 */ /* 0x000fe20003800000 */
[----:B------:R-:W-:Y:S01]  /*f660*/  ISETP.GT.AND P5, PT, R0, 0x10, P0 ;  /* 0x000000100000780c */ /* 0x000fe200007a4270 */
[----:B------:R-:W-:Y:S01]  /*f670*/  FMUL R10, R11, R16 ;  /* 0x000000100b0a7220 */ /* 0x000fe20000400000 */
[----:B------:R-:W-:-:S03]  /*f680*/  IADD3.X R161, R158, R5, R165, P3, P4 ;  /* 0x000000059ea17210 */ /* 0x000fc60001fe84a5 */
[----:B------:R-:W-:-:S05]  /*f690*/  FFMA R10, R31, R2, R10 ;  /* 0x000000021f0a7223 */ /* 0x000fca000000000a */
[----:B------:R-:W-:-:S05]  /*f6a0*/  F2FP.BF16.F32.PACK_AB R10, RZ, R10 ;  /* 0x0000000aff0a723e */ /* 0x000fca00000010ff */
[----:B------:R2:W-:Y:S01]  /*f6b0*/  @P2 STG.E.U16 desc[UR36][R160.64+0x12], R10 ;  /* 0x0000120aa0002986 */ /* 0x0005e2000c101524 */
[----:B------:R-:W-:Y:S05]  /*f6c0*/  @!P5 BRA `(.L_x_303) ;  /* 0x000000000004d947 */ /* 0x000fea0003800000 */
[----:B------:R0:W5:Y:S02]  /*f6d0*/  LDG.E.LTC128B.U16 R3, desc[UR36][R6.64+0x20] ;  /* 0x0000202406037981 */ /* 0x000164000c1e1520 */
.L_x_303:
[----:B------:R-:W-:Y:S05]  /*f6e0*/  BSYNC B1 ;  /* 0x0000000000017941 */ /* 0x000fea0003800000 */
.L_x_302:
[----:B-----5:R-:W-:Y:S01]  /*f6f0*/  SHF.L.U32 R5, R3, 0x10, RZ ;  /* 0x0000001003057819 */ /* 0x020fe200000006ff */
        /* <DEDUP_REMOVED lines=8> */
.L_x_305:
[----:B------:R-:W-:Y:S05]  /*f780*/  BSYNC B1 ;  /* 0x0000000000017941 */ /* 0x000fea0003800000 */
.L_x_304:
[----:B0----5:R-:W-:Y:S01]  /*f790*/  IMAD.U32 R5, R3, 0x10000, RZ ;  /* 0x0001000003057824 */ /* 0x021fe200078e00ff */
        /* <DEDUP_REMOVED lines=8> */
.L_x_307:
[----:B------:R-:W-:Y:S05]  /*f820*/  BSYNC B1 ;  /* 0x0000000000017941 */ /* 0x000fea0003800000 */
.L_x_306:
[----:B-----5:R-:W-:Y:S01]  /*f830*/  IMAD.U32 R5, R3, 0x10000, RZ ;  /* 0x0001000003057824 */ /* 0x020fe200078e00ff */
[----:B------:R-:W-:Y:S01]  /*f840*/  ISETP.GT.AND P2, PT, R0, 0x11, P1 ;  /* 0x000000110000780c */ /* 0x000fe20000f44270 */
[----:B0-----:R-:W-:Y:S01]  /*f850*/  @P3 IMAD.MOV.U32 R4, RZ, RZ, R160 ;  /* 0x000000ffff043224 */ /* 0x001fe200078e00a0 */
[----:B------:R-:W-:Y:S01]  /*f860*/  BSSY B1, `(.L_x_308) ;  /* 0x0000009000017945 */ /* 0x000fe20003800000 */
[----:B------:R-:W-:-:S04]  /*f870*/  FMUL R5, R5, R16 ;  /* 0x0000001005057220 */ /* 0x000fc80000400000 */
[----:B------:R-:W-:-:S05]  /*f880*/  FFMA R5, R34, R2, R5 ;  /* 0x0000000222057223 */ /* 0x000fca0000000005 */
[----:B------:R-:W-:-:S04]  /*f890*/  F2FP.BF16.F32.PACK_AB R5, RZ, R5 ;  /* 0x00000005ff05723e */ /* 0x000fc800000010ff */
[----:B--2---:R-:W-:Y:S02]  /*f8a0*/  PRMT R10, R5, 0x7610, R10 ;  /* 0x00007610050a7816 */ /* 0x004fe4000000000a */
[----:B------:R-:W-:-:S05]  /*f8b0*/  @P3 MOV R5, R161 ;  /* 0x000000a100053202 */ /* 0x000fca0000000f00 */
[----:B------:R0:W-:Y:S01]  /*f8c0*/  @P3 STG.E.U16 desc[UR36][R4.64+0x20], R10 ;  /* 0x0000200a04003986 */ /* 0x0001e2000c101524 */
[----:B------:R-:W-:Y:S05]  /*f8d0*/  @!P2 BRA `(.L_x_309) ;  /* 0x000000000004a947 */ /* 0x000fea0003800000 */
[----:B------:R2:W5:Y:S02]  /*f8e0*/  LDG.E.LTC128B.U16 R3, desc[UR36][R12.64+0x22] ;  /* 0x000022240c037981 */ /* 0x000564000c1e1520 */
.L_x_309:
[----:B------:R-:W-:Y:S05]  /*f8f0*/  BSYNC B1 ;  /* 0x0000000000017941 */ /* 0x000fea0003800000 */
.L_x_308:
[----:B0----5:R-:W-:Y:S01]  /*f900*/  IMAD.U32 R5, R3, 0x10000, RZ ;  /* 0x0001000003057824 */ /* 0x021fe200078e00ff */
[----:B------:R-:W-:Y:S01]  /*f910*/  ISETP.GT.AND P3, PT, R0, 0x18, P0 ;  /* 0x000000180000780c */ /* 0x000fe20000764270 */
[----:B------:R-:W-:Y:S02]  /*f920*/  BSSY B1, `(.L_x_310) ;  /* 0x000000a000017945 */ /* 0x000fe40003800000 */
[----:B------:R-:W-:Y:S01]  /*f930*/  FMUL R4, R5, R16 ;  /* 0x0000001005047220 */ /* 0x000fe20000400000 */
[----:B------:R-:W-:-:S03]  /*f940*/  @P2 IMAD.MOV.U32 R5, RZ, RZ, R161 ;  /* 0x000000ffff052224 */ /* 0x000fc600078e00a1 */
[----:B------:R-:W-:-:S05]  /*f950*/  FFMA R4, R35, R2, R4 ;  /* 0x0000000223047223 */ /* 0x000fca0000000004 */
[----:B------:R-:W-:-:S04]  /*f960*/  F2FP.BF16.F32.PACK_AB R4, RZ, R4 ;  /* 0x00000004ff04723e */ /* 0x000fc800000010ff */
[----:B------:R-:W-:Y:S01]  /*f970*/  PRMT R10, R4, 0x7610, R10 ;  /* 0x00007610040a7816 */ /* 0x000fe2000000000a */
[----:B------:R-:W-:-:S05]  /*f980*/  @P2 IMAD.MOV.U32 R4, RZ, RZ, R160 ;  /* 0x000000ffff042224 */ /* 0x000fca00078e00a0 */
[----:B------:R0:W-:Y:S01]  /*f990*/  @P2 STG.E.U16 desc[UR36][R4.64+0x22], R10 ;  /* 0x0000220a04002986 */ /* 0x0001e2000c101524 */
[----:B------:R-:W-:Y:S05]  /*f9a0*/  @!P3 BRA `(.L_x_311) ;  /* 0x000000000004b947 */ /* 0x000fea0003800000 */
[----:B------:R0:W5:Y:S02]  /*f9b0*/  LDG.E.LTC128B.U16 R3, desc[UR36][R6.64+0x30] ;  /* 0x0000302406037981 */ /* 0x000164000c1e1520 */
.L_x_311:
[----:B------:R-:W-:Y:S05]  /*f9c0*/  BSYNC B1 ;  /* 0x0000000000017941 */ /* 0x000fea0003800000 */
.L_x_310:
[----:B0----5:R-:W-:Y:S01]  /*f9d0*/  SHF.L.U32 R5, R3, 0x10, RZ ;  /* 0x0000001003057819 */ /* 0x021fe200000006ff */
        /* <DEDUP_REMOVED lines=8> */
.L_x_313:
[----:B------:R-:W-:Y:S05]  /*fa60*/  BSYNC B1 ;  /* 0x0000000000017941 */ /* 0x000fea0003800000 */
.L_x_312:
        /* <DEDUP_REMOVED lines=9> */
.L_x_315:
[----:B------:R-:W-:Y:S05]  /*fb00*/  BSYNC B1 ;  /* 0x0000000000017941 */ /* 0x000fea0003800000 */
.L_x_314:
[----:B-----5:R-:W-:Y:S01]  /*fb10*/  IMAD.U32 R5, R3, 0x10000, RZ ;  /* 0x0001000003057824 */ /* 0x020fe200078e00ff */
[----:B------:R-:W-:Y:S01]  /*fb20*/  ISETP.GT.AND P2, PT, R0, 0x19, P1 ;  /* 0x000000190000780c */ /* 0x000fe20000f44270 */
[----:B0-----:R-:W-:Y:S01]  /*fb30*/  @P3 IMAD.MOV.U32 R4, RZ, RZ, R160 ;  /* 0x000000ffff043224 */ /* 0x001fe200078e00a0 */
[----:B------:R-:W-:Y:S01]  /*fb40*/  BSSY B1, `(.L_x_316) ;  /* 0x0000009000017945 */ /* 0x000fe20003800000 */
[----:B------:R-:W-:-:S04]  /*fb50*/  FMUL R5, R5, R16 ;  /* 0x0000001005057220 */ /* 0x000fc80000400000 */
[----:B------:R-:W-:-:S05]  /*fb60*/  FFMA R5, R38, R2, R5 ;  /* 0x0000000226057223 */ /* 0x000fca0000000005 */
[----:B------:R-:W-:-:S04]  /*fb70*/  F2FP.BF16.F32.PACK_AB R5, RZ, R5 ;  /* 0x00000005ff05723e */ /* 0x000fc800000010ff */
[----:B------:R-:W-:Y:S02]  /*fb80*/  PRMT R10, R5, 0x7610, R10 ;  /* 0x00007610050a7816 */ /* 0x000fe4000000000a */
[----:B------:R-:W-:-:S05]  /*fb90*/  @P3 MOV R5, R161 ;  /* 0x000000a100053202 */ /* 0x000fca0000000f00 */
[----:B------:R0:W-:Y:S01]  /*fba0*/  @P3 STG.E.U16 desc[UR36][R4.64+0x30], R10 ;  /* 0x0000300a04003986 */ /* 0x0001e2000c101524 */
[----:B------:R-:W-:Y:S05]  /*fbb0*/  @!P2 BRA `(.L_x_317) ;  /* 0x000000000004a947 */ /* 0x000fea0003800000 */
[----:B------:R0:W5:Y:S02]  /*fbc0*/  LDG.E.LTC128B.U16 R3, desc[UR36][R12.64+0x32] ;  /* 0x000032240c037981 */ /* 0x000164000c1e1520 */
.L_x_317:
[----:B------:R-:W-:Y:S05]  /*fbd0*/  BSYNC B1 ;  /* 0x0000000000017941 */ /* 0x000fea0003800000 */
.L_x_316:
        /* <DEDUP_REMOVED lines=12> */
.L_x_319:
[----:B------:R-:W-:Y:S05]  /*fca0*/  BSYNC B1 ;  /* 0x0000000000017941 */ /* 0x000fea0003800000 */
.L_x_318:
        /* <DEDUP_REMOVED lines=9> */
.L_x_321:
[----:B------:R-:W-:Y:S05]  /*fd40*/  BSYNC B1 ;  /* 0x0000000000017941 */ /* 0x000fea0003800000 */
.L_x_320:
        /* <DEDUP_REMOVED lines=9> */
.L_x_323:
[----:B------:R-:W-:Y:S05]  /*fde0*/  BSYNC B1 ;  /* 0x0000000000017941 */ /* 0x000fea0003800000 */
.L_x_322:
        /* <DEDUP_REMOVED lines=12> */
.L_x_325:
[----:B------:R-:W-:Y:S05]  /*feb0*/  BSYNC B1 ;  /* 0x0000000000017941 */ /* 0x000fea0003800000 */
.L_x_324:
        /* <DEDUP_REMOVED lines=12> */
.L_x_327:
[----:B------:R-:W-:Y:S05]  /*ff80*/  BSYNC B1 ;  /* 0x0000000000017941 */ /* 0x000fea0003800000 */
.L_x_326:
        /* <DEDUP_REMOVED lines=9> */
.L_x_329:
[----:B------:R-:W-:Y:S05]  /*10020*/  BSYNC B1 ;  /* 0x0000000000017941 */ /* 0x000fea0003800000 */
.L_x_328:
        /* <DEDUP_REMOVED lines=9> */
.L_x_331:
[----:B------:R-:W-:Y:S05]  /*100c0*/  BSYNC B1 ;  /* 0x0000000000017941 */ /* 0x000fea0003800000 */
.L_x_330:
        /* <DEDUP_REMOVED lines=12> */
.L_x_333:
[----:B------:R-:W-:Y:S05]  /*10190*/  BSYNC B1 ;  /* 0x0000000000017941 */ /* 0x000fea0003800000 */
.L_x_332:
        /* <DEDUP_REMOVED lines=12> */
.L_x_335:
[----:B------:R-:W-:Y:S05]  /*10260*/  BSYNC B1 ;  /* 0x0000000000017941 */ /* 0x000fea0003800000 */
.L_x_334:
        /* <DEDUP_REMOVED lines=9> */
.L_x_337:
[----:B------:R-:W-:Y:S05]  /*10300*/  BSYNC B1 ;  /* 0x0000000000017941 */ /* 0x000fea0003800000 */
.L_x_336:
        /* <DEDUP_REMOVED lines=9> */
.L_x_339:
[----:B------:R-:W-:Y:S05]  /*103a0*/  BSYNC B1 ;  /* 0x0000000000017941 */ /* 0x000fea0003800000 */
.L_x_338:
        /* <DEDUP_REMOVED lines=12> */
.L_x_341:
[----:B------:R-:W-:Y:S05]  /*10470*/  BSYNC B1 ;  /* 0x0000000000017941 */ /* 0x000fea0003800000 */
.L_x_340:
        /* <DEDUP_REMOVED lines=12> */
.L_x_343:
[----:B------:R-:W-:Y:S05]  /*10540*/  BSYNC B1 ;  /* 0x0000000000017941 */ /* 0x000fea0003800000 */
.L_x_342:
        /* <DEDUP_REMOVED lines=9> */
.L_x_345:
[----:B------:R-:W-:Y:S05]  /*105e0*/  BSYNC B1 ;  /* 0x0000000000017941 */ /* 0x000fea0003800000 */
.L_x_344:
        /* <DEDUP_REMOVED lines=9> */
.L_x_347:
[----:B------:R-:W-:Y:S05]  /*10680*/  BSYNC B1 ;  /* 0x0000000000017941 */ /* 0x000fea0003800000 */
.L_x_346:
        /* <DEDUP_REMOVED lines=12> */
.L_x_349:
[----:B------:R-:W-:Y:S05]  /*10750*/  BSYNC B1 ;  /* 0x0000000000017941 */ /* 0x000fea0003800000 */
.L_x_348:
        /* <DEDUP_REMOVED lines=12> */
.L_x_351:
[----:B------:R-:W-:Y:S05]  /*10820*/  BSYNC B1 ;  /* 0x0000000000017941 */ /* 0x000fea0003800000 */
.L_x_350:
        /* <DEDUP_REMOVED lines=9> */
.L_x_353:
[----:B------:R-:W-:Y:S05]  /*108c0*/  BSYNC B1 ;  /* 0x0000000000017941 */ /* 0x000fea0003800000 */
.L_x_352:
        /* <DEDUP_REMOVED lines=9> */
.L_x_355:
[----:B------:R-:W-:Y:S05]  /*10960*/  BSYNC B1 ;  /* 0x0000000000017941 */ /* 0x000fea0003800000 */
.L_x_354:
        /* <DEDUP_REMOVED lines=12> */
.L_x_357:
[----:B------:R-:W-:Y:S05]  /*10a30*/  BSYNC B1 ;  /* 0x0000000000017941 */ /* 0x000fea0003800000 */
.L_x_356:
        /* <DEDUP_REMOVED lines=12> */
.L_x_359:
[----:B------:R-:W-:Y:S05]  /*10b00*/  BSYNC B1 ;  /* 0x0000000000017941 */ /* 0x000fea0003800000 */
.L_x_358:
        /* <DEDUP_REMOVED lines=9> */
.L_x_361:
[----:B------:R-:W-:Y:S05]  /*10ba0*/  BSYNC B1 ;  /* 0x0000000000017941 */ /* 0x000fea0003800000 */
.L_x_360:
        /* <DEDUP_REMOVED lines=9> */
.L_x_363:
[----:B------:R-:W-:Y:S05]  /*10c40*/  BSYNC B1 ;  /* 0x0000000000017941 */ /* 0x000fea0003800000 */
.L_x_362:
        /* <DEDUP_REMOVED lines=12> */
.L_x_365:
[----:B------:R-:W-:Y:S05]  /*10d10*/  BSYNC B1 ;  /* 0x0000000000017941 */ /* 0x000fea0003800000 */
.L_x_364:
        /* <DEDUP_REMOVED lines=12> */
.L_x_367:
[----:B------:R-:W-:Y:S05]  /*10de0*/  BSYNC B1 ;  /* 0x0000000000017941 */ /* 0x000fea0003800000 */
.L_x_366:
        /* <DEDUP_REMOVED lines=9> */
.L_x_369:
[----:B------:R-:W-:Y:S05]  /*10e80*/  BSYNC B1 ;  /* 0x0000000000017941 */ /* 0x000fea0003800000 */
.L_x_368:
        /* <DEDUP_REMOVED lines=9> */
.L_x_371:
[----:B------:R-:W-:Y:S05]  /*10f20*/  BSYNC B1 ;  /* 0x0000000000017941 */ /* 0x000fea0003800000 */
.L_x_370:
        /* <DEDUP_REMOVED lines=12> */
.L_x_373:
[----:B------:R-:W-:Y:S05]  /*10ff0*/  BSYNC B1 ;  /* 0x0000000000017941 */ /* 0x000fea0003800000 */
.L_x_372:
        /* <DEDUP_REMOVED lines=12> */
.L_x_375:
[----:B------:R-:W-:Y:S05]  /*110c0*/  BSYNC B1 ;  /* 0x0000000000017941 */ /* 0x000fea0003800000 */
.L_x_374:
        /* <DEDUP_REMOVED lines=9> */
.L_x_377:
[----:B------:R-:W-:Y:S05]  /*11160*/  BSYNC B1 ;  /* 0x0000000000017941 */ /* 0x000fea0003800000 */
.L_x_376:
        /* <DEDUP_REMOVED lines=9> */
.L_x_379:
[----:B------:R-:W-:Y:S05]  /*11200*/  BSYNC B1 ;  /* 0x0000000000017941 */ /* 0x000fea0003800000 */
.L_x_378:
        /* <DEDUP_REMOVED lines=12> */
.L_x_381:
[----:B------:R-:W-:Y:S05]  /*112d0*/  BSYNC B1 ;  /* 0x0000000000017941 */ /* 0x000fea0003800000 */
.L_x_380:
        /* <DEDUP_REMOVED lines=12> */
.L_x_383:
[----:B------:R-:W-:Y:S05]  /*113a0*/  BSYNC B1 ;  /* 0x0000000000017941 */ /* 0x000fea0003800000 */
.L_x_382:
        /* <DEDUP_REMOVED lines=9> */
.L_x_385:
[----:B------:R-:W-:Y:S05]  /*11440*/  BSYNC B1 ;  /* 0x0000000000017941 */ /* 0x000fea0003800000 */
.L_x_384:
        /* <DEDUP_REMOVED lines=9> */
.L_x_387:
[----:B------:R-:W-:Y:S05]  /*114e0*/  BSYNC B1 ;  /* 0x0000000000017941 */ /* 0x000fea0003800000 */
.L_x_386:
        /* <DEDUP_REMOVED lines=12> */
.L_x_389:
[----:B------:R-:W-:Y:S05]  /*115b0*/  BSYNC B1 ;  /* 0x0000000000017941 */ /* 0x000fea0003800000 */
.L_x_388:
        /* <DEDUP_REMOVED lines=12> */
.L_x_391:
[----:B------:R-:W-:Y:S05]  /*11680*/  BSYNC B1 ;  /* 0x0000000000017941 */ /* 0x000fea0003800000 */
.L_x_390:
        /* <DEDUP_REMOVED lines=9> */
.L_x_393:
[----:B------:R-:W-:Y:S05]  /*11720*/  BSYNC B1 ;  /* 0x0000000000017941 */ /* 0x000fea0003800000 */
.L_x_392:
        /* <DEDUP_REMOVED lines=9> */
.L_x_395:
[----:B------:R-:W-:Y:S05]  /*117c0*/  BSYNC B1 ;  /* 0x0000000000017941 */ /* 0x000fea0003800000 */
.L_x_394:
        /* <DEDUP_REMOVED lines=12> */
.L_x_397:
[----:B------:R-:W-:Y:S05]  /*11890*/  BSYNC B1 ;  /* 0x0000000000017941 */ /* 0x000fea0003800000 */
.L_x_396:
        /* <DEDUP_REMOVED lines=12> */
.L_x_399:
[----:B------:R-:W-:Y:S05]  /*11960*/  BSYNC B1 ;  /* 0x0000000000017941 */ /* 0x000fea0003800000 */
.L_x_398:
        /* <DEDUP_REMOVED lines=9> */
.L_x_401:
[----:B------:R-:W-:Y:S05]  /*11a00*/  BSYNC B1 ;  /* 0x0000000000017941 */ /* 0x000fea0003800000 */
.L_x_400:
        /* <DEDUP_REMOVED lines=9> */
.L_x_403:
[----:B------:R-:W-:Y:S05]  /*11aa0*/  BSYNC B1 ;  /* 0x0000000000017941 */ /* 0x000fea0003800000 */
.L_x_402:
        /* <DEDUP_REMOVED lines=12> */
.L_x_405:
[----:B------:R-:W-:Y:S05]  /*11b70*/  BSYNC B1 ;  /* 0x0000000000017941 */ /* 0x000fea0003800000 */
.L_x_404:
        /* <DEDUP_REMOVED lines=12> */
.L_x_407:
[----:B------:R-:W-:Y:S05]  /*11c40*/  BSYNC B1 ;  /* 0x0000000000017941 */ /* 0x000fea0003800000 */
.L_x_406:
        /* <DEDUP_REMOVED lines=9> */
.L_x_409:
[----:B------:R-:W-:Y:S05]  /*11ce0*/  BSYNC B1 ;  /* 0x0000000000017941 */ /* 0x000fea0003800000 */
.L_x_408:
        /* <DEDUP_REMOVED lines=9> */
.L_x_411:
[----:B------:R-:W-:Y:S05]  /*11d80*/  BSYNC B1 ;  /* 0x0000000000017941 */ /* 0x000fea0003800000 */
.L_x_410:
        /* <DEDUP_REMOVED lines=12> */
.L_x_413:
[----:B------:R-:W-:Y:S05]  /*11e50*/  BSYNC B1 ;  /* 0x0000000000017941 */ /* 0x000fea0003800000 */
.L_x_412:
        /* <DEDUP_REMOVED lines=12> */
.L_x_415:
[----:B------:R-:W-:Y:S05]  /*11f20*/  BSYNC B1 ;  /* 0x0000000000017941 */ /* 0x000fea0003800000 */
.L_x_414:
        /* <DEDUP_REMOVED lines=9> */
.L_x_417:
[----:B------:R-:W-:Y:S05]  /*11fc0*/  BSYNC B1 ;  /* 0x0000000000017941 */ /* 0x000fea0003800000 */
.L_x_416:
        /* <DEDUP_REMOVED lines=9> */
.L_x_419:
[----:B------:R-:W-:Y:S05]  /*12060*/  BSYNC B1 ;  /* 0x0000000000017941 */ /* 0x000fea0003800000 */
.L_x_418:
        /* <DEDUP_REMOVED lines=12> */
.L_x_421:
[----:B------:R-:W-:Y:S05]  /*12130*/  BSYNC B1 ;  /* 0x0000000000017941 */ /* 0x000fea0003800000 */
.L_x_420:
        /* <DEDUP_REMOVED lines=12> */
.L_x_423:
[----:B------:R-:W-:Y:S05]  /*12200*/  BSYNC B1 ;  /* 0x0000000000017941 */ /* 0x000fea0003800000 */
.L_x_422:
        /* <DEDUP_REMOVED lines=9> */
.L_x_425:
[----:B------:R-:W-:Y:S05]  /*122a0*/  BSYNC B1 ;  /* 0x0000000000017941 */ /* 0x000fea0003800000 */
.L_x_424:
        /* <DEDUP_REMOVED lines=9> */
.L_x_427:
[----:B------:R-:W-:Y:S05]  /*12340*/  BSYNC B1 ;  /* 0x0000000000017941 */ /* 0x000fea0003800000 */
.L_x_426:
        /* <DEDUP_REMOVED lines=12> */
.L_x_429:
[----:B------:R-:W-:Y:S05]  /*12410*/  BSYNC B1 ;  /* 0x0000000000017941 */ /* 0x000fea0003800000 */
.L_x_428:
        /* <DEDUP_REMOVED lines=12> */
.L_x_431:
[----:B------:R-:W-:Y:S05]  /*124e0*/  BSYNC B1 ;  /* 0x0000000000017941 */ /* 0x000fea0003800000 */
.L_x_430:
        /* <DEDUP_REMOVED lines=9> */
.L_x_433:
[----:B------:R-:W-:Y:S05]  /*12580*/  BSYNC B1 ;  /* 0x0000000000017941 */ /* 0x000fea0003800000 */
.L_x_432:
        /* <DEDUP_REMOVED lines=9> */
.L_x_435:
[----:B------:R-:W-:Y:S05]  /*12620*/  BSYNC B1 ;  /* 0x0000000000017941 */ /* 0x000fea0003800000 */
.L_x_434:
        /* <DEDUP_REMOVED lines=12> */
.L_x_437:
[----:B------:R-:W-:Y:S05]  /*126f0*/  BSYNC B1 ;  /* 0x0000000000017941 */ /* 0x000fea0003800000 */
.L_x_436:
        /* <DEDUP_REMOVED lines=12> */
.L_x_439:
[----:B------:R-:W-:Y:S05]  /*127c0*/  BSYNC B1 ;  /* 0x0000000000017941 */ /* 0x000fea0003800000 */
.L_x_438:
        /* <DEDUP_REMOVED lines=9> */
.L_x_441:
[----:B------:R-:W-:Y:S05]  /*12860*/  BSYNC B1 ;  /* 0x0000000000017941 */ /* 0x000fea0003800000 */
.L_x_440:
        /* <DEDUP_REMOVED lines=9> */
.L_x_443:
[----:B------:R-:W-:Y:S05]  /*12900*/  BSYNC B1 ;  /* 0x0000000000017941 */ /* 0x000fea0003800000 */
.L_x_442:
        /* <DEDUP_REMOVED lines=12> */
.L_x_445:
[----:B------:R-:W-:Y:S05]  /*129d0*/  BSYNC B1 ;  /* 0x0000000000017941 */ /* 0x000fea0003800000 */
.L_x_444:
        /* <DEDUP_REMOVED lines=12> */
.L_x_447:
[----:B------:R-:W-:Y:S05]  /*12aa0*/  BSYNC B1 ;  /* 0x0000000000017941 */ /* 0x000fea0003800000 */
.L_x_446:
        /* <DEDUP_REMOVED lines=9> */
.L_x_449:
[----:B------:R-:W-:Y:S05]  /*12b40*/  BSYNC B1 ;  /* 0x0000000000017941 */ /* 0x000fea0003800000 */
.L_x_448:
        /* <DEDUP_REMOVED lines=9> */
.L_x_451:
[----:B------:R-:W-:Y:S05]  /*12be0*/  BSYNC B1 ;  /* 0x0000000000017941 */ /* 0x000fea0003800000 */
.L_x_450:
        /* <DEDUP_REMOVED lines=12> */
.L_x_453:
[----:B------:R-:W-:Y:S05]  /*12cb0*/  BSYNC B1 ;  /* 0x0000000000017941 */ /* 0x000fea0003800000 */
.L_x_452:
        /* <DEDUP_REMOVED lines=12> */
.L_x_455:
[----:B------:R-:W-:Y:S05]  /*12d80*/  BSYNC B1 ;  /* 0x0000000000017941 */ /* 0x000fea0003800000 */
.L_x_454:
        /* <DEDUP_REMOVED lines=9> */
.L_x_457:
[----:B------:R-:W-:Y:S05]  /*12e20*/  BSYNC B1 ;  /* 0x0000000000017941 */ /* 0x000fea0003800000 */
.L_x_456:
        /* <DEDUP_REMOVED lines=9> */
.L_x_459:
[----:B------:R-:W-:Y:S05]  /*12ec0*/  BSYNC B1 ;  /* 0x0000000000017941 */ /* 0x000fea0003800000 */
.L_x_458:
        /* <DEDUP_REMOVED lines=12> */
.L_x_461:
[----:B------:R-:W-:Y:S05]  /*12f90*/  BSYNC B1 ;  /* 0x0000000000017941 */ /* 0x000fea0003800000 */
.L_x_460:
        /* <DEDUP_REMOVED lines=12> */
.L_x_463:
[----:B------:R-:W-:Y:S05]  /*13060*/  BSYNC B1 ;  /* 0x0000000000017941 */ /* 0x000fea0003800000 */
.L_x_462:
        /* <DEDUP_REMOVED lines=9> */
.L_x_465:
[----:B------:R-:W-:Y:S05]  /*13100*/  BSYNC B1 ;  /* 0x0000000000017941 */ /* 0x000fea0003800000 */
.L_x_464:
        /* <DEDUP_REMOVED lines=9> */
.L_x_467:
[----:B------:R-:W-:Y:S05]  /*131a0*/  BSYNC B1 ;  /* 0x0000000000017941 */ /* 0x000fea0003800000 */
.L_x_466:
        /* <DEDUP_REMOVED lines=12> */
.L_x_469:
[----:B------:R-:W-:Y:S05]  /*13270*/  BSYNC B1 ;  /* 0x0000000000017941 */ /* 0x000fea0003800000 */
.L_x_468:
        /* <DEDUP_REMOVED lines=12> */
.L_x_471:
[----:B------:R-:W-:Y:S05]  /*13340*/  BSYNC B1 ;  /* 0x0000000000017941 */ /* 0x000fea0003800000 */
.L_x_470:
        /* <DEDUP_REMOVED lines=9> */
.L_x_473:
[----:B------:R-:W-:Y:S05]  /*133e0*/  BSYNC B1 ;  /* 0x0000000000017941 */ /* 0x000fea0003800000 */
.L_x_472:
        /* <DEDUP_REMOVED lines=9> */
.L_x_475:
[----:B------:R-:W-:Y:S05]  /*13480*/  BSYNC B1 ;  /* 0x0000000000017941 */ /* 0x000fea0003800000 */
.L_x_474:
        /* <DEDUP_REMOVED lines=12> */
.L_x_477:
[----:B------:R-:W-:Y:S05]  /*13550*/  BSYNC B1 ;  /* 0x0000000000017941 */ /* 0x000fea0003800000 */
.L_x_476:
        /* <DEDUP_REMOVED lines=12> */
.L_x_479:
[----:B------:R-:W-:Y:S05]  /*13620*/  BSYNC B1 ;  /* 0x0000000000017941 */ /* 0x000fea0003800000 */
.L_x_478:
        /* <DEDUP_REMOVED lines=9> */
.L_x_481:
[----:B------:R-:W-:Y:S05]  /*136c0*/  BSYNC B1 ;  /* 0x0000000000017941 */ /* 0x000fea0003800000 */
.L_x_480:
        /* <DEDUP_REMOVED lines=9> */
.L_x_483:
[----:B------:R-:W-:Y:S05]  /*13760*/  BSYNC B1 ;  /* 0x0000000000017941 */ /* 0x000fea0003800000 */
.L_x_482:
        /* <DEDUP_REMOVED lines=12> */
.L_x_485:
[----:B------:R-:W-:Y:S05]  /*13830*/  BSYNC B1 ;  /* 0x0000000000017941 */ /* 0x000fea0003800000 */
.L_x_484:
        /* <DEDUP_REMOVED lines=12> */
.L_x_487:
[----:B------:R-:W-:Y:S05]  /*13900*/  BSYNC B1 ;  /* 0x0000000000017941 */ /* 0x000fea0003800000 */
.L_x_486:
        /* <DEDUP_REMOVED lines=9> */
.L_x_489:
[----:B------:R-:W-:Y:S05]  /*139a0*/  BSYNC B1 ;  /* 0x0000000000017941 */ /* 0x000fea0003800000 */
.L_x_488:
        /* <DEDUP_REMOVED lines=9> */
.L_x_491:
[----:B------:R-:W-:Y:S05]  /*13a40*/  BSYNC B1 ;  /* 0x0000000000017941 */ /* 0x000fea0003800000 */
.L_x_490:
        /* <DEDUP_REMOVED lines=12> */
.L_x_493:
[----:B------:R-:W-:Y:S05]  /*13b10*/  BSYNC B1 ;  /* 0x0000000000017941 */ /* 0x000fea0003800000 */
.L_x_492:
        /* <DEDUP_REMOVED lines=12> */
.L_x_495:
[----:B------:R-:W-:Y:S05]  /*13be0*/  BSYNC B1 ;  /* 0x0000000000017941 */ /* 0x000fea0003800000 */
.L_x_494:
        /* <DEDUP_REMOVED lines=9> */
.L_x_497:
[----:B------:R-:W-:Y:S05]  /*13c80*/  BSYNC B1 ;  /* 0x0000000000017941 */ /* 0x000fea0003800000 */
.L_x_496:
        /* <DEDUP_REMOVED lines=9> */
.L_x_499:
[----:B------:R-:W-:Y:S05]  /*13d20*/  BSYNC B1 ;  /* 0x0000000000017941 */ /* 0x000fea0003800000 */
.L_x_498:
        /* <DEDUP_REMOVED lines=12> */
.L_x_501:
[----:B------:R-:W-:Y:S05]  /*13df0*/  BSYNC B1 ;  /* 0x0000000000017941 */ /* 0x000fea0003800000 */
.L_x_500:
        /* <DEDUP_REMOVED lines=12> */
.L_x_503:
[----:B------:R-:W-:Y:S05]  /*13ec0*/  BSYNC B1 ;  /* 0x0000000000017941 */ /* 0x000fea0003800000 */
.L_x_502:
        /* <DEDUP_REMOVED lines=9> */
.L_x_505:
[----:B------:R-:W-:Y:S05]  /*13f60*/  BSYNC B1 ;  /* 0x0000000000017941 */ /* 0x000fea0003800000 */
.L_x_504:
        /* <DEDUP_REMOVED lines=9> */
.L_x_507:
[----:B------:R-:W-:Y:S05]  /*14000*/  BSYNC B1 ;  /* 0x0000000000017941 */ /* 0x000fea0003800000 */
.L_x_506:
        /* <DEDUP_REMOVED lines=12> */
.L_x_509:
[----:B------:R-:W-:Y:S05]  /*140d0*/  BSYNC B1 ;  /* 0x0000000000017941 */ /* 0x000fea0003800000 */
.L_x_508:
        /* <DEDUP_REMOVED lines=12> */
.L_x_511:
[----:B------:R-:W-:Y:S05]  /*141a0*/  BSYNC B1 ;  /* 0x0000000000017941 */ /* 0x000fea0003800000 */
.L_x_510:
        /* <DEDUP_REMOVED lines=9> */
.L_x_513:
[----:B------:R-:W-:Y:S05]  /*14240*/  BSYNC B1 ;  /* 0x0000000000017941 */ /* 0x000fea0003800000 */
.L_x_512:
        /* <DEDUP_REMOVED lines=9> */
.L_x_515:
[----:B------:R-:W-:Y:S05]  /*142e0*/  BSYNC B1 ;  /* 0x0000000000017941 */ /* 0x000fea0003800000 */
.L_x_514:
        /* <DEDUP_REMOVED lines=12> */
.L_x_517:
[----:B------:R-:W-:Y:S05]  /*143b0*/  BSYNC B1 ;  /* 0x0000000000017941 */ /* 0x000fea0003800000 */
.L_x_516:
        /* <DEDUP_REMOVED lines=12> */
.L_x_519:
[----:B------:R-:W-:Y:S05]  /*14480*/  BSYNC B1 ;  /* 0x0000000000017941 */ /* 0x000fea0003800000 */
.L_x_518:
        /* <DEDUP_REMOVED lines=9> */
.L_x_521:
[----:B------:R-:W-:Y:S05]  /*14520*/  BSYNC B1 ;  /* 0x0000000000017941 */ /* 0x000fea0003800000 */
.L_x_520:
        /* <DEDUP_REMOVED lines=9> */
.L_x_523:
[----:B------:R-:W-:Y:S05]  /*145c0*/  BSYNC B1 ;  /* 0x0000000000017941 */ /* 0x000fea0003800000 */
.L_x_522:
        /* <DEDUP_REMOVED lines=12> */
.L_x_525:
[----:B------:R-:W-:Y:S05]  /*14690*/  BSYNC B1 ;  /* 0x0000000000017941 */ /* 0x000fea0003800000 */
.L_x_524:
        /* <DEDUP_REMOVED lines=12> */
.L_x_527:
[----:B------:R-:W-:Y:S05]  /*14760*/  BSYNC B1 ;  /* 0x0000000000017941 */ /* 0x000fea0003800000 */
.L_x_526:
        /* <DEDUP_REMOVED lines=9> */
.L_x_529:
[----:B------:R-:W-:Y:S05]  /*14800*/  BSYNC B1 ;  /* 0x0000000000017941 */ /* 0x000fea0003800000 */
.L_x_528:
        /* <DEDUP_REMOVED lines=9> */
.L_x_531:
[----:B------:R-:W-:Y:S05]  /*148a0*/  BSYNC B1 ;  /* 0x0000000000017941 */ /* 0x000fea0003800000 */
.L_x_530:
        /* <DEDUP_REMOVED lines=12> */
.L_x_533:
[----:B------:R-:W-:Y:S05]  /*14970*/  BSYNC B1 ;  /* 0x0000000000017941 */ /* 0x000fea0003800000 */
.L_x_532:
        /* <DEDUP_REMOVED lines=12> */
.L_x_535:
[----:B------:R-:W-:Y:S05]  /*14a40*/  BSYNC B1 ;  /* 0x0000000000017941 */ /* 0x000fea0003800000 */
.L_x_534:
        /* <DEDUP_REMOVED lines=9> */
.L_x_537:
[----:B------:R-:W-:Y:S05]  /*14ae0*/  BSYNC B1 ;  /* 0x0000000000017941 */ /* 0x000fea0003800000 */
.L_x_536:
        /* <DEDUP_REMOVED lines=9> */
.L_x_539:
[----:B------:R-:W-:Y:S05]  /*14b80*/  BSYNC B1 ;  /* 0x0000000000017941 */ /* 0x000fea0003800000 */
.L_x_538:
[----:B-----5:R-:W-:Y:S01]  /*14b90*/  IMAD.U32 R5, R3, 0x10000, RZ ;  /* 0x0001000003057824 */ /* 0x020fe200078e00ff */
[----:B------:R-:W-:Y:S01]  /*14ba0*/  ISETP.GT.AND P1, PT, R0, 0xf9, P1 ;  /* 0x000000f90000780c */ /* 0x000fe20000f24270 */
[----:B0-----:R-:W-:Y:S01]  /*14bb0*/  @P2 IMAD.MOV.U32 R4, RZ, RZ, R160 ;  /* 0x000000ffff042224 */ /* 0x001fe200078e00a0 */
[----:B------:R-:W-:Y:S01]  /*14bc0*/  BSSY B1, `(.L_x_540) ;  /* 0x0000009000017945 */ /* 0x000fe20003800000 */
[----:B------:R-:W-:-:S04]  /*14bd0*/  FMUL R5, R5, R16 ;  /* 0x0000001005057220 */ /* 0x000fc80000400000 */
[----:B------:R-:W-:-:S05]  /*14be0*/  FFMA R5, R150, R2, R5 ;  /* 0x0000000296057223 */ /* 0x000fca0000000005 */
[----:B------:R-:W-:-:S04]  /*14bf0*/  F2FP.BF16.F32.PACK_AB R5, RZ, R5 ;  /* 0x00000005ff05723e */ /* 0x000fc800000010ff */
[----:B-1--4-:R-:W-:Y:S02]  /*14c00*/  PRMT R6, R5, 0x7610, R6 ;  /* 0x0000761005067816 */ /* 0x012fe40000000006 */
[----:B------:R-:W-:-:S05]  /*14c10*/  @P2 MOV R5, R161 ;  /* 0x000000a100052202 */ /* 0x000fca0000000f00 */
[----:B------:R0:W-:Y:S01]  /*14c20*/  @P2 STG.E.U16 desc[UR36][R4.64+0x1f0], R6 ;  /* 0x0001f00604002986 */ /* 0x0001e2000c101524 */
[----:B------:R-:W-:Y:S05]  /*14c30*/  @!P1 BRA `(.L_x_541) ;  /* 0x0000000000049947 */ /* 0x000fea0003800000 */
[----:B------:R1:W5:Y:S02]  /*14c40*/  LDG.E.LTC128B.U16 R3, desc[UR36][R12.64+0x1f2] ;  /* 0x0001f2240c037981 */ /* 0x000364000c1e1520 */
.L_x_541:
[----:B------:R-:W-:Y:S05]  /*14c50*/  BSYNC B1 ;  /* 0x0000000000017941 */ /* 0x000fea0003800000 */
.L_x_540:
[----:B------:R-:W-:Y:S05]  /*14c60*/  @!P1 BRA `(.L_x_542) ;  /* 0x0000004c00b09947 */ /* 0x000fea0003800000 */
[----:B-----5:R-:W-:-:S04]  /*14c70*/  IMAD.U32 R3, R3, 0x10000, RZ ;  /* 0x0001000003037824 */ /* 0x020fc800078e00ff */
[----:B------:R-:W-:-:S04]  /*14c80*/  FMUL R0, R3, R16 ;  /* 0x0000001003007220 */ /* 0x000fc80000400000 */
[----:B------:R-:W-:-:S05]  /*14c90*/  FFMA R0, R151, R2, R0 ;  /* 0x0000000297007223 */ /* 0x000fca0000000000 */
[----:B------:R-:W-:-:S05]  /*14ca0*/  F2FP.BF16.F32.PACK_AB R0, RZ, R0 ;  /* 0x00000000ff00723e */ /* 0x000fca00000010ff */
[----:B------:R4:W-:Y:S01]  /*14cb0*/  STG.E.U16 desc[UR36][R160.64+0x1f2], R0 ;  /* 0x0001f200a0007986 */ /* 0x0009e2000c101524 */
[----:B------:R-:W-:Y:S05]  /*14cc0*/  BRA `(.L_x_542) ;  /* 0x0000004c00987947 */ /* 0x000fea0003800000 */
.L_x_35:
[----:B------:R-:W2:Y:S01]  /*14cd0*/  LDL.LU R3, [R1] ;  /* 0x0000000001037983 */ /* 0x000ea20000300800 */
[----:B------:R-:W-:-:S03]  /*14ce0*/  ULDC.64 UR4, c[0x0][0x5c0] ;  /* 0x0001700000047ab9 */ /* 0x000fc60000000a00 */
[----:B------:R-:W3:Y:S04]  /*14cf0*/  LDL.LU R9, [R1+0x60] ;  /* 0x0000600001097983 */ /* 0x000ee80000300800 */
[----:B------:R-:W4:Y:S04]  /*14d00*/  LDL.LU R11, [R1+0x8c] ;  /* 0x00008c00010b7983 */ /* 0x000f280000300800 */
[----:B------:R-:W5:Y:S04]  /*14d10*/  LDL.LU R12, [R1+0x90] ;  /* 0x00009000010c7983 */ /* 0x000f680000300800 */
        /* <DEDUP_REMOVED lines=74> */
[----:B------:R-:W5:Y:S01]  /*151c0*/  LDL.LU R161, [R1+0x1cc] ;  /* 0x0001cc0001a17983 */ /* 0x000f620000300800 */
[----:B--2---:R-:W-:-:S03]  /*151d0*/  FMUL R3, R3, R2 ;  /* 0x0000000203037220 */ /* 0x004fc60000400000 */
[----:B------:R-:W2:Y:S01]  /*151e0*/  LDL.LU R160, [R1+0x1d0] ;  /* 0x0001d00001a07983 */ /* 0x000ea20000300800 */
[----:B------:R-:W-:-:S03]  /*151f0*/  LEA R4, P0, R6, UR4, 0x1 ;  /* 0x0000000406047c11 */ /* 0x000fc6000f8008ff */
[----:B------:R-:W2:Y:S04]  /*15200*/  LDL.LU R159, [R1+0x1d4] ;  /* 0x0001d400019f7983 */ /* 0x000ea80000300800 */
[----:B------:R-:W2:Y:S04]  /*15210*/  LDL.LU R158, [R1+0x1d8] ;  /* 0x0001d800019e7983 */ /* 0x000ea80000300800 */
[----:B------:R-:W2:Y:S04]  /*15220*/  LDL.LU R157, [R1+0x1dc] ;  /* 0x0001dc00019d7983 */ /* 0x000ea80000300800 */
[----:B------:R-:W2:Y:S01]  /*15230*/  LDL.LU R156, [R1+0x1e0] ;  /* 0x0001e000019c7983 */ /* 0x000ea20000300800 */
[----:B------:R-:W-:-:S03]  /*15240*/  LEA.HI.X R5, R6, UR5, R10, 0x1, P0 ;  /* 0x0000000506057c11 */ /* 0x000fc600080f0c0a */
[----:B------:R-:W2:Y:S01]  /*15250*/  LDL.LU R155, [R1+0x1e4] ;  /* 0x0001e400019b7983 */ /* 0x000ea20000300800 */
[----:B------:R-:W-:-:S03]  /*15260*/  F2FP.BF16.F32.PACK_AB R3, RZ, R3 ;  /* 0x00000003ff03723e */ /* 0x000fc600000010ff */
[----:B------:R-:W2:Y:S04]  /*15270*/  LDL.LU R154, [R1+0x1e8] ;  /* 0x0001e800019a7983 */ /* 0x000ea80000300800 */
[----:B------:R-:W2:Y:S04]  /*15280*/  LDL.LU R23, [R1+0x1ec] ;  /* 0x0001ec0001177983 */ /* 0x000ea80000300800 */
[----:B------:R-:W2:Y:S04]  /*15290*/  LDL.LU R22, [R1+0x1f0] ;  /* 0x0001f00001167983 */ /* 0x000ea80000300800 */
[----:B------:R-:W2:Y:S04]  /*152a0*/  LDL.LU R21, [R1+0x1f4] ;  /* 0x0001f40001157983 */ /* 0x000ea80000300800 */
[----:B------:R-:W2:Y:S04]  /*152b0*/  LDL.LU R20, [R1+0x1f8] ;  /* 0x0001f80001147983 */ /* 0x000ea80000300800 */
[----:B------:R-:W2:Y:S04]  /*152c0*/  LDL.LU R19, [R1+0x1fc] ;  /* 0x0001fc0001137983 */ /* 0x000ea80000300800 */
[----:B------:R-:W3:Y:S04]  /*152d0*/  LDL.LU R7, [R1+0x8] ;  /* 0x0000080001077983 */ /* 0x000ee80000300800 */
[----:B------:R-:W4:Y:S04]  /*152e0*/  LDL.LU R6, [R1+0xc] ;  /* 0x00000c0001067983 */ /* 0x000f280000300800 */
[----:B------:R0:W-:Y:S04]  /*152f0*/  @P1 STG.E.U16 desc[UR36][R4.64], R3 ;  /* 0x0000000304001986 */ /* 0x0001e8000c101524 */
[----:B0-----:R-:W5:Y:S01]  /*15300*/  LDL.LU R3, [R1+0x4] ;  /* 0x0000040001037983 */ /* 0x001f620000300800 */
[----:B------:R-:W-:Y:S01]  /*15310*/  ISETP.GT.AND P0, PT, R0, 0x1, P3 ;  /* 0x000000010000780c */ /* 0x000fe20001f04270 */
[----:B------:R-:W-:Y:S01]  /*15320*/  USHF.L.U32 UR5, UR8, 0x4, URZ ;  /* 0x0000000408057899 */ /* 0x000fe2000800063f */
[----:B------:R-:W-:Y:S01]  /*15330*/  ISETP.GT.AND P2, PT, R153, 0x8, PT ;  /* 0x000000089900780c */ /* 0x000fe20003f44270 */
[----:B------:R-:W-:Y:S01]  /*15340*/  USHF.L.U64.HI UR4, UR8, 0x4, UR9 ;  /* 0x0000000408047899 */ /* 0x000fe20008010209 */
[----:B---3--:R-:W-:-:S05]  /*15350*/  FMUL R7, R7, R2 ;  /* 0x0000000207077220 */ /* 0x008fca0000400000 */
[----:B------:R-:W-:-:S04]  /*15360*/  F2FP.BF16.F32.PACK_AB R7, RZ, R7 ;  /* 0x00000007ff07723e */ /* 0x000fc800000010ff */
[----:B------:R-:W-:Y:S01]  /*15370*/  PRMT R8, R7, 0x7610, R8 ;  /* 0x0000761007087816 */ /* 0x000fe20000000008 */
[----:B-----5:R-:W-:-:S05]  /*15380*/  FMUL R3, R3, R2 ;  /* 0x0000000203037220 */ /* 0x020fca0000400000 */
[----:B------:R-:W-:-:S05]  /*15390*/  F2FP.BF16.F32.PACK_AB R3, RZ, R3 ;  /* 0x00000003ff03723e */ /* 0x000fca00000010ff */
[----:B------:R4:W-:Y:S01]  /*153a0*/  @P0 STG.E.U16 desc[UR36][R4.64+0x2], R3 ;  /* 0x0000020304000986 */ /* 0x0009e2000c101524 */
[----:B------:R-:W-:Y:S01]  /*153b0*/  ISETP.GT.AND P0, PT, R0, RZ, P2 ;  /* 0x000000ff0000720c */ /* 0x000fe20001704270 */
[----:B----4-:R-:W-:Y:S01]  /*153c0*/  FMUL R3, R6, R2 ;  /* 0x0000000206037220 */ /* 0x010fe20000400000 */
[----:B------:R-:W-:-:S04]  /*153d0*/  IADD3 R6, P1, R4, UR5, RZ ;  /* 0x0000000504067c10 */ /* 0x000fc8000ff3e0ff */
[----:B------:R-:W-:Y:S02]  /*153e0*/  IADD3.X R7, R5, UR4, RZ, P1, !PT ;  /* 0x0000000405077c10 */ /* 0x000fe40008ffe4ff */
[----:B------:R-:W-:-:S05]  /*153f0*/  F2FP.BF16.F32.PACK_AB R3, RZ, R3 ;  /* 0x00000003ff03723e */ /* 0x000fca00000010ff */
[----:B------:R0:W-:Y:S01]  /*15400*/  @P0 STG.E.U16 desc[UR36][R6.64], R8 ;  /* 0x0000000806000986 */ /* 0x0001e2000c101524 */
[----:B------:R-:W-:-:S03]  /*15410*/  ISETP.GT.AND P0, PT, R0, 0x1, P2 ;  /* 0x000000010000780c */ /* 0x000fc60001704270 */
[----:B0-----:R-:W3:Y:S10]  /*15420*/  LDL.LU R8, [R1+0x50] ;  /* 0x0000500001087983 */ /* 0x001ef40000300800 */
[----:B------:R0:W-:Y:S04]  /*15430*/  @P0 STG.E.U16 desc[UR36][R6.64+0x2], R3 ;  /* 0x0000020306000986 */ /* 0x0001e8000c101524 */
[----:B0-----:R-:W4:Y:S01]  /*15440*/  LDL.LU R3, [R1+0x10] ;  /* 0x0000100001037983 */ /* 0x001f220000300800 */
[----:B------:R-:W-:Y:S01]  /*15450*/  ISETP.GT.AND P0, PT, R0, 0x8, P3 ;  /* 0x000000080000780c */ /* 0x000fe20001f04270 */
[----:B----4-:R-:W-:-:S05]  /*15460*/  FMUL R3, R3, R2 ;  /* 0x0000000203037220 */ /* 0x010fca0000400000 */
[----:B------:R-:W-:-:S07]  /*15470*/  F2FP.BF16.F32.PACK_AB R3, RZ, R3 ;  /* 0x00000003ff03723e */ /* 0x000fce00000010ff */
        /* <DEDUP_REMOVED lines=73> */
[----:B---3--:R-:W-:-:S05]  /*15910*/  FMUL R8, R8, R2 ;  /* 0x0000000208087220 */ /* 0x008fca0000400000 */
[----:B------:R-:W-:Y:S01]  /*15920*/  F2FP.BF16.F32.PACK_AB R8, RZ, R8 ;  /* 0x00000008ff08723e */ /* 0x000fe200000010ff */
[----:B----4-:R-:W-:-:S05]  /*15930*/  FMUL R3, R3, R2 ;  /* 0x0000000203037220 */ /* 0x010fca0000400000 */
[----:B------:R-:W-:-:S05]  /*15940*/  F2FP.BF16.F32.PACK_AB R3, RZ, R3 ;  /* 0x00000003ff03723e */ /* 0x000fca00000010ff */
[----:B------:R0:W-:Y:S01]  /*15950*/  @P0 STG.E.U16 desc[UR36][R6.64+0x42], R3 ;  /* 0x0000420306000986 */ /* 0x0001e2000c101524 */
[----:B------:R-:W-:-:S03]  /*15960*/  ISETP.GT.AND P0, PT, R0, 0x28, P3 ;  /* 0x000000280000780c */ /* 0x000fc60001f04270 */
[----:B0-----:R-:W3:Y:S01]  /*15970*/  LDL.LU R3, [R1+0x54] ;  /* 0x0000540001037983 */ /* 0x001ee20000300800 */
[----:B------:R-:W-:-:S09]  /*15980*/  ISETP.GT.AND P1, PT, R0, 0x29, P3 ;  /* 0x000000290000780c */ /* 0x000fd20001f24270 */
[----:B------:R0:W-:Y:S04]  /*15990*/  @P0 STG.E.U16 desc[UR36][R4.64+0x50], R8 ;  /* 0x0000500804000986 */ /* 0x0001e8000c101524 */
[----:B0-----:R-:W4:Y:S01]  /*159a0*/  LDL.LU R8, [R1+0x58] ;  /* 0x0000580001087983 */ /* 0x001f220000300800 */
[----:B---3--:R-:W-:-:S05]  /*159b0*/  FMUL R3, R3, R2 ;  /* 0x0000000203037220 */ /* 0x008fca0000400000 */
[----:B------:R-:W-:-:S05]  /*159c0*/  F2FP.BF16.F32.PACK_AB R3, RZ, R3 ;  /* 0x00000003ff03723e */ /* 0x000fca00000010ff */
[----:B------:R0:W-:Y:S01]  /*159d0*/  @P1 STG.E.U16 desc[UR36][R4.64+0x52], R3 ;  /* 0x0000520304001986 */ /* 0x0001e2000c101524 */
[----:B----4-:R-:W-:-:S05]  /*159e0*/  FMUL R8, R8, R2 ;  /* 0x0000000208087220 */ /* 0x010fca0000400000 */
[----:B------:R-:W-:Y:S01]  /*159f0*/  F2FP.BF16.F32.PACK_AB R8, RZ, R8 ;  /* 0x00000008ff08723e */ /* 0x000fe200000010ff */
[----:B0-----:R-:W3:Y:S03]  /*15a00*/  LDL.LU R3, [R1+0x5c] ;  /* 0x00005c0001037983 */ /* 0x001ee60000300800 */
[----:B------:R-:W-:Y:S02]  /*15a10*/  PRMT R10, R8, 0x7610, R10 ;  /* 0x00007610080a7816 */ /* 0x000fe4000000000a */
[----:B------:R-:W4:Y:S01]  /*15a20*/  LDL.LU R8, [R1+0x64] ;  /* 0x0000640001087983 */ /* 0x000f220000300800 */
[C---:B------:R-:W-:Y:S02]  /*15a30*/  ISETP.GT.AND P1, PT, R0.reuse, 0x28, P2 ;  /* 0x000000280000780c */ /* 0x040fe40001724270 */
[C---:B------:R-:W-:Y:S02]  /*15a40*/  ISETP.GT.AND P4, PT, R0.reuse, 0x29, P2 ;  /* 0x000000290000780c */ /* 0x040fe40001784270 */
[C---:B------:R-:W-:Y:S01]  /*15a50*/  ISETP.GT.AND P5, PT, R0.reuse, 0x30, P3 ;  /* 0x000000300000780c */ /* 0x040fe20001fa4270 */
[----:B------:R-:W-:Y:S01]  /*15a60*/  FMUL R9, R9, R2 ;  /* 0x0000000209097220 */ /* 0x000fe20000400000 */
[----:B------:R-:W-:-:S04]  /*15a70*/  ISETP.GT.AND P0, PT, R0, 0x31, P3 ;  /* 0x000000310000780c */ /* 0x000fc80001f04270 */
[----:B------:R-:W-:-:S03]  /*15a80*/  F2FP.BF16.F32.PACK_AB R9, RZ, R9 ;  /* 0x00000009ff09723e */ /* 0x000fc600000010ff */
[----:B------:R0:W-:Y:S04]  /*15a90*/  @P1 STG.E.U16 desc[UR36][R6.64+0x50], R10 ;  /* 0x0000500a06001986 */ /* 0x0001e8000c101524 */
[----:B0-----:R-:W5:Y:S01]  /*15aa0*/  LDL.LU R10, [R1+0x74] ;  /* 0x00007400010a7983 */ /* 0x001f620000300800 */
[----:B---3--:R-:W-:-:S05]  /*15ab0*/  FMUL R3, R3, R2 ;  /* 0x0000000203037220 */ /* 0x008fca0000400000 */
[----:B------:R-:W-:Y:S01]  /*15ac0*/  F2FP.BF16.F32.PACK_AB R3, RZ, R3 ;  /* 0x00000003ff03723e */ /* 0x000fe200000010ff */
[----:B----4-:R-:W-:-:S04]  /*15ad0*/  FMUL R8, R8, R2 ;  /* 0x0000000208087220 */ /* 0x010fc80000400000 */
[----:B------:R0:W-:Y:S04]  /*15ae0*/  @P4 STG.E.U16 desc[UR36][R6.64+0x52], R3 ;  /* 0x0000520306004986 */ /* 0x0001e8000c101524 */
[----:B------:R1:W-:Y:S01]  /*15af0*/  @P5 STG.E.U16 desc[UR36][R4.64+0x60], R9 ;  /* 0x0000600904005986 */ /* 0x0003e2000c101524 */
[----:B0-----:R-:W-:-:S03]  /*15b00*/  F2FP.BF16.F32.PACK_AB R3, RZ, R8 ;  /* 0x00000008ff03723e */ /* 0x001fc600000010ff */
[----:B------:R-:W3:Y:S01]  /*15b10*/  LDL.LU R8, [R1+0x68] ;  /* 0x0000680001087983 */ /* 0x000ee20000300800 */
[----:B-1----:R-:W-:-:S03]  /*15b20*/  PRMT R9, R3, 0x7610, R9 ;  /* 0x0000761003097816 */ /* 0x002fc60000000009 */
[----:B------:R-:W4:Y:S04]  /*15b30*/  LDL.LU R3, [R1+0x6c] ;  /* 0x00006c0001037983 */ /* 0x000f280000300800 */
[----:B------:R0:W-:Y:S04]  /*15b40*/  @P0 STG.E.U16 desc[UR36][R4.64+0x62], R9 ;  /* 0x0000620904000986 */ /* 0x0001e8000c101524 */
[----:B0-----:R-:W2:Y:S01]  /*15b50*/  LDL.LU R9, [R1+0x70] ;  /* 0x0000700001097983 */ /* 0x001ea20000300800 */
[----:B------:R-:W-:Y:S01]  /*15b60*/  ISETP.GT.AND P1, PT, R0, 0x30, P2 ;  /* 0x000000300000780c */ /* 0x000fe20001724270 */
[----:B---3--:R-:W-:-:S05]  /*15b70*/  FMUL R8, R8, R2 ;  /* 0x0000000208087220 */ /* 0x008fca0000400000 */
[----:B------:R-:W-:-:S07]  /*15b80*/  F2FP.BF16.F32.PACK_AB R8, RZ, R8 ;  /* 0x00000008ff08723e */ /* 0x000fce00000010ff */
[----:B------:R0:W-:Y:S01]  /*15b90*/  @P1 STG.E.U16 desc[UR36][R6.64+0x60], R8 ;  /* 0x0000600806001986 */ /* 0x0001e2000c101524 */
[----:B--2---:R-:W-:-:S05]  /*15ba0*/  FMUL R9, R9, R2 ;  /* 0x0000000209097220 */ /* 0x004fca0000400000 */
[----:B0-----:R-:W-:-:S04]  /*15bb0*/  F2FP.BF16.F32.PACK_AB R8, RZ, R9 ;  /* 0x00000009ff08723e */ /* 0x001fc800000010ff */
[----:B------:R-:W-:Y:S02]  /*15bc0*/  PRMT R9, R8, 0x7610, R9 ;  /* 0x0000761008097816 */ /* 0x000fe40000000009 */
[----:B------:R-:W2:Y:S01]  /*15bd0*/  LDL.LU R8, [R1+0x78] ;  /* 0x0000780001087983 */ /* 0x000ea20000300800 */
[C---:B------:R-:W-:Y:S01]  /*15be0*/  ISETP.GT.AND P4, PT, R0.reuse, 0x31, P2 ;  /* 0x000000310000780c */ /* 0x040fe20001784270 */
[-C--:B----4-:R-:W-:Y:S01]  /*15bf0*/  FMUL R3, R3, R2.reuse ;  /* 0x0000000203037220 */ /* 0x090fe20000400000 */
[----:B------:R-:W-:Y:S01]  /*15c00*/  ISETP.GT.AND P5, PT, R0, 0x38, P3 ;  /* 0x000000380000780c */ /* 0x000fe20001fa4270 */
[----:B-----5:R-:W-:-:S03]  /*15c10*/  FMUL R10, R10, R2 ;  /* 0x000000020a0a7220 */ /* 0x020fc60000400000 */
[----:B------:R-:W-:Y:S02]  /*15c20*/  F2FP.BF16.F32.PACK_AB R3, RZ, R3 ;  /* 0x00000003ff03723e */ /* 0x000fe400000010ff */
[----:B------:R-:W-:-:S05]  /*15c30*/  ISETP.GT.AND P6, PT, R0, 0x39, P3 ;  /* 0x000000390000780c */ /* 0x000fca0001fc4270 */
[----:B------:R0:W-:Y:S04]  /*15c40*/  @P4 STG.E.U16 desc[UR36][R6.64+0x62], R3 ;  /* 0x0000620306004986 */ /* 0x0001e8000c101524 */
[----:B------:R1:W-:Y:S01]  /*15c50*/  @P5 STG.E.U16 desc[UR36][R4.64+0x70], R9 ;  /* 0x0000700904005986 */ /* 0x0003e2000c101524 */
[----:B0-----:R-:W-:-:S04]  /*15c60*/  F2FP.BF16.F32.PACK_AB R3, RZ, R10 ;  /* 0x0000000aff03723e */ /* 0x001fc800000010ff */
[----:B------:R-:W-:Y:S01]  /*15c70*/  PRMT R10, R3, 0x7610, R10 ;  /* 0x00007610030a7816 */ /* 0x000fe2000000000a */
[----:B-1----:R-:W3:Y:S04]  /*15c80*/  LDL.LU R9, [R1+0x80] ;  /* 0x0000800001097983 */ /* 0x002ee80000300800 */
[----:B------:R0:W-:Y:S01]  /*15c90*/  @P6 STG.E.U16 desc[UR36][R4.64+0x72], R10 ;  /* 0x0000720a04006986 */ /* 0x0001e2000c101524 */
[----:B--2---:R-:W-:-:S05]  /*15ca0*/  FMUL R8, R8, R2 ;  /* 0x0000000208087220 */ /* 0x004fca0000400000 */
[----:B------:R-:W-:Y:S02]  /*15cb0*/  F2FP.BF16.F32.PACK_AB R3, RZ, R8 ;  /* 0x00000008ff03723e */ /* 0x000fe400000010ff */
[----:B------:R-:W2:Y:S02]  /*15cc0*/  LDL.LU R8, [R1+0x7c] ;  /* 0x00007c0001087983 */ /* 0x000ea40000300800 */
[----:B0-----:R-:W-:Y:S02]  /*15cd0*/  PRMT R10, R3, 0x7610, R10 ;  /* 0x00007610030a7816 */ /* 0x001fe4000000000a */
[----:B------:R-:W4:Y:S01]  /*15ce0*/  LDL.LU R3, [R1+0x84] ;  /* 0x0000840001037983 */ /* 0x000f220000300800 */
[C---:B------:R-:W-:Y:S02]  /*15cf0*/  ISETP.GT.AND P0, PT, R0.reuse, 0x38, P2 ;  /* 0x000000380000780c */ /* 0x040fe40001704270 */
[C---:B------:R-:W-:Y:S02]  /*15d00*/  ISETP.GT.AND P1, PT, R0.reuse, 0x39, P2 ;  /* 0x000000390000780c */ /* 0x040fe40001724270 */
[----:B------:R-:W-:-:S02]  /*15d10*/  ISETP.GT.AND P4, PT, R0, 0x40, P3 ;  /* 0x000000400000780c */ /* 0x000fc40001f84270 */
[----:B------:R-:W-:-:S07]  /*15d20*/  ISETP.GT.AND P5, PT, R0, 0x41, P3 ;  /* 0x000000410000780c */ /* 0x000fce0001fa4270 */
[----:B------:R0:W-:Y:S01]  /*15d30*/  @P0 STG.E.U16 desc[UR36][R6.64+0x70], R10 ;  /* 0x0000700a06000986 */ /* 0x0001e2000c101524 */
[----:B---3--:R-:W-:-:S05]  /*15d40*/  FMUL R9, R9, R2 ;  /* 0x0000000209097220 */ /* 0x008fca0000400000 */
[----:B------:R-:W-:Y:S01]  /*15d50*/  F2FP.BF16.F32.PACK_AB R9, RZ, R9 ;  /* 0x00000009ff09723e */ /* 0x000fe200000010ff */
[-C--:B--2---:R-:W-:Y:S01]  /*15d60*/  FMUL R8, R8, R2.reuse ;  /* 0x0000000208087220 */ /* 0x084fe20000400000 */
[----:B----4-:R-:W-:-:S04]  /*15d70*/  FMUL R3, R3, R2 ;  /* 0x0000000203037220 */ /* 0x010fc80000400000 */
[----:B------:R-:W-:-:S04]  /*15d80*/  F2FP.BF16.F32.PACK_AB R8, RZ, R8 ;  /* 0x00000008ff08723e */ /* 0x000fc800000010ff */
[----:B0-----:R-:W-:Y:S02]  /*15d90*/  PRMT R10, R8, 0x7610, R10 ;  /* 0x00007610080a7816 */ /* 0x001fe4000000000a */
[----:B------:R-:W-:Y:S01]  /*15da0*/  F2FP.BF16.F32.PACK_AB R3, RZ, R3 ;  /* 0x00000003ff03723e */ /* 0x000fe200000010ff */
[----:B------:R-:W2:Y:S04]  /*15db0*/  LDL.LU R8, [R1+0x88] ;  /* 0x0000880001087983 */ /* 0x000ea80000300800 */
[----:B------:R-:W-:Y:S04]  /*15dc0*/  @P1 STG.E.U16 desc[UR36][R6.64+0x72], R10 ;  /* 0x0000720a06001986 */ /* 0x000fe8000c101524 */
[----:B------:R0:W-:Y:S04]  /*15dd0*/  @P4 STG.E.U16 desc[UR36][R4.64+0x80], R9 ;  /* 0x0000800904004986 */ /* 0x0001e8000c101524 */
[----:B------:R1:W-:Y:S04]  /*15de0*/  @P5 STG.E.U16 desc[UR36][R4.64+0x82], R3 ;  /* 0x0000820304005986 */ /* 0x0003e8000c101524 */
[----:B0-----:R-:W3:Y:S04]  /*15df0*/  LDL.LU R9, [R1+0x94] ;  /* 0x0000940001097983 */ /* 0x001ee80000300800 */
[----:B-1----:R-:W4:Y:S01]  /*15e00*/  LDL.LU R3, [R1+0x98] ;  /* 0x0000980001037983 */ /* 0x002f220000300800 */
[----:B------:R-:W-:Y:S01]  /*15e10*/  ISETP.GT.AND P0, PT, R0, 0x40, P2 ;  /* 0x000000400000780c */ /* 0x000fe20001704270 */
[----:B--2---:R-:W-:-:S05]  /*15e20*/  FMUL R8, R8, R2 ;  /* 0x0000000208087220 */ /* 0x004fca0000400000 */
[----:B------:R-:W-:-:S07]  /*15e30*/  F2FP.BF16.F32.PACK_AB R8, RZ, R8 ;  /* 0x00000008ff08723e */ /* 0x000fce00000010ff */
[----:B------:R0:W-:Y:S01]  /*15e40*/  @P0 STG.E.U16 desc[UR36][R6.64+0x80], R8 ;  /* 0x0000800806000986 */ /* 0x0001e2000c101524 */
[----:B----4-:R-:W-:-:S05]  /*15e50*/  FMUL R3, R3, R2 ;  /* 0x0000000203037220 */ /* 0x010fca0000400000 */
[----:B0-----:R-:W-:Y:S02]  /*15e60*/  F2FP.BF16.F32.PACK_AB R8, RZ, R3 ;  /* 0x00000003ff08723e */ /* 0x001fe400000010ff */
[----:B------:R-:W2:Y:S02]  /*15e70*/  LDL.LU R3, [R1+0x9c] ;  /* 0x00009c0001037983 */ /* 0x000ea40000300800 */
[----:B------:R-:W-:Y:S02]  /*15e80*/  PRMT R13, R8, 0x7610, R13 ;  /* 0x00007610080d7816 */ /* 0x000fe4000000000d */
[----:B------:R-:W4:Y:S01]  /*15e90*/  LDL.LU R8, [R1+0xa0] ;  /* 0x0000a00001087983 */ /* 0x000f220000300800 */
[C---:B------:R-:W-:Y:S01]  /*15ea0*/  ISETP.GT.AND P1, PT, R0.reuse, 0x41, P2 ;  /* 0x000000410000780c */ /* 0x040fe20001724270 */
[-C--:B---3--:R-:W-:Y:S01]  /*15eb0*/  FMUL R9, R9, R2.reuse ;  /* 0x0000000209097220 */ /* 0x088fe20000400000 */
[-C--:B------:R-:W-:Y:S01]  /*15ec0*/  FMUL R11, R11, R2.reuse ;  /* 0x000000020b0b7220 */ /* 0x080fe20000400000 */
[----:B------:R-:W-:Y:S01]  /*15ed0*/  ISETP.GT.AND P4, PT, R0, 0x48, P3 ;  /* 0x000000480000780c */ /* 0x000fe20001f84270 */
[----:B------:R-:W-:-:S02]  /*15ee0*/  FMUL R12, R12, R2 ;  /* 0x000000020c0c7220 */ /* 0x000fc40000400000 */
[----:B------:R-:W-:Y:S02]  /*15ef0*/  F2FP.BF16.F32.PACK_AB R9, RZ, R9 ;  /* 0x00000009ff09723e */ /* 0x000fe400000010ff */
[----:B------:R-:W-:Y:S02]  /*15f00*/  F2FP.BF16.F32.PACK_AB R11, RZ, R11 ;  /* 0x0000000bff0b723e */ /* 0x000fe400000010ff */
[----:B------:R-:W-:Y:S02]  /*15f10*/  F2FP.BF16.F32.PACK_AB R10, RZ, R12 ;  /* 0x0000000cff0a723e */ /* 0x000fe400000010ff */
[----:B------:R-:W-:Y:S02]  /*15f20*/  PRMT R12, R9, 0x7610, R12 ;  /* 0x00007610090c7816 */ /* 0x000fe4000000000c */
[C---:B------:R-:W-:Y:S01]  /*15f30*/  ISETP.GT.AND P5, PT, R0.reuse, 0x49, P3 ;  /* 0x000000490000780c */ /* 0x040fe20001fa4270 */
[----:B------:R-:W-:Y:S01]  /*15f40*/  @P1 STG.E.U16 desc[UR36][R6.64+0x82], R11 ;  /* 0x0000820b06001986 */ /* 0x000fe2000c101524 */
[----:B------:R-:W-:-:S02]  /*15f50*/  ISETP.GT.AND P0, PT, R0, 0x48, P2 ;  /* 0x000000480000780c */ /* 0x000fc40001704270 */
[C---:B------:R-:W-:Y:S01]  /*15f60*/  ISETP.GT.AND P1, PT, R0.reuse, 0x49, P2 ;  /* 0x000000490000780c */ /* 0x040fe20001724270 */
[----:B------:R0:W-:Y:S01]  /*15f70*/  @P4 STG.E.U16 desc[UR36][R4.64+0x90], R10 ;  /* 0x0000900a04004986 */ /* 0x0001e2000c101524 */
[----:B------:R-:W-:-:S07]  /*15f80*/  ISETP.GT.AND P4, PT, R0, 0x50, P3 ;  /* 0x000000500000780c */ /* 0x000fce0001f84270 */
[----:B------:R1:W-:Y:S01]  /*15f90*/  @P5 STG.E.U16 desc[UR36][R4.64+0x92], R12 ;  /* 0x0000920c04005986 */ /* 0x0003e2000c101524 */
[----:B------:R-:W-:-:S03]  /*15fa0*/  ISETP.GT.AND P5, PT, R0, 0x51, P3 ;  /* 0x000000510000780c */ /* 0x000fc60001fa4270 */
[----:B------:R3:W-:Y:S01]  /*15fb0*/  @P0 STG.E.U16 desc[UR36][R6.64+0x90], R13 ;  /* 0x0000900d06000986 */ /* 0x0007e2000c101524 */
[C---:B------:R-:W-:Y:S02]  /*15fc0*/  ISETP.GT.AND P0, PT, R0.reuse, 0x51, P2 ;  /* 0x000000510000780c */ /* 0x040fe40001704270 */
[----:B------:R-:W-:Y:S01]  /*15fd0*/  ISETP.GT.AND P6, PT, R0, 0x71, P3 ;  /* 0x000000710000780c */ /* 0x000fe20001fc4270 */
[----:B--2---:R-:W-:-:S05]  /*15fe0*/  FMUL R3, R3, R2 ;  /* 0x0000000203037220 */ /* 0x004fca0000400000 */
[----:B------:R-:W-:Y:S01]  /*15ff0*/  F2FP.BF16.F32.PACK_AB R9, RZ, R3 ;  /* 0x00000003ff09723e */ /* 0x000fe200000010ff */
[-C--:B----4-:R-:W-:Y:S01]  /*16000*/  FMUL R3, R8, R2.reuse ;  /* 0x0000000208037220 */ /* 0x090fe20000400000 */
[----:B------:R-:W-:-:S04]  /*16010*/  FMUL R8, R235, R2 ;  /* 0x00000002eb087220 */ /* 0x000fc80000400000 */
[----:B------:R-:W-:Y:S02]  /*16020*/  F2FP.BF16.F32.PACK_AB R3, RZ, R3 ;  /* 0x00000003ff03723e */ /* 0x000fe400000010ff */
[----:B0-----:R-:W-:Y:S02]  /*16030*/  PRMT R10, R9, 0x7610, R10 ;  /* 0x00007610090a7816 */ /* 0x001fe4000000000a */
[----:B------:R-:W-:Y:S01]  /*16040*/  PRMT R11, R3, 0x7610, R11 ;  /* 0x00007610030b7816 */ /* 0x000fe2000000000b */
[----:B------:R-:W-:Y:S01]  /*16050*/  FMUL R3, R233, R2 ;  /* 0x00000002e9037220 */ /* 0x000fe20000400000 */
[----:B------:R-:W-:Y:S01]  /*16060*/  F2FP.BF16.F32.PACK_AB R8, RZ, R8 ;  /* 0x00000008ff08723e */ /* 0x000fe200000010ff */
[----:B------:R-:W-:Y:S01]  /*16070*/  FMUL R9, R234, R2 ;  /* 0x00000002ea097220 */ /* 0x000fe20000400000 */
[----:B------:R0:W-:Y:S02]  /*16080*/  @P1 STG.E.U16 desc[UR36][R6.64+0x92], R10 ;  /* 0x0000920a06001986 */ /* 0x0001e4000c101524 */
[----:B-1----:R-:W-:-:S02]  /*16090*/  PRMT R12, R8, 0x7610, R12 ;  /* 0x00007610080c7816 */ /* 0x002fc4000000000c */
[----:B------:R-:W-:Y:S01]  /*160a0*/  F2FP.BF16.F32.PACK_AB R8, RZ, R3 ;  /* 0x00000003ff08723e */ /* 0x000fe200000010ff */
[-C--:B------:R-:W-:Y:S01]  /*160b0*/  FMUL R3, R232, R2.reuse ;  /* 0x00000002e8037220 */ /* 0x080fe20000400000 */
[C---:B------:R-:W-:Y:S02]  /*160c0*/  ISETP.GT.AND P1, PT, R0.reuse, 0x50, P2 ;  /* 0x000000500000780c */ /* 0x040fe40001724270 */
[----:B------:R-:W-:Y:S01]  /*160d0*/  F2FP.BF16.F32.PACK_AB R9, RZ, R9 ;  /* 0x00000009ff09723e */ /* 0x000fe200000010ff */
[----:B------:R1:W-:Y:S01]  /*160e0*/  @P4 STG.E.U16 desc[UR36][R4.64+0xa0], R11 ;  /* 0x0000a00b04004986 */ /* 0x0003e2000c101524 */
[----:B------:R-:W-:Y:S02]  /*160f0*/  ISETP.GT.AND P4, PT, R0, 0x58, P3 ;  /* 0x000000580000780c */ /* 0x000fe40001f84270 */
[----:B---3--:R-:W-:Y:S02]  /*16100*/  PRMT R13, R9, 0x7610, R13 ;  /* 0x00007610090d7816 */ /* 0x008fe4000000000d */
[----:B------:R-:W-:Y:S01]  /*16110*/  F2FP.BF16.F32.PACK_AB R9, RZ, R3 ;  /* 0x00000003ff09723e */ /* 0x000fe200000010ff */
[-C--:B------:R-:W-:Y:S01]  /*16120*/  FMUL R3, R230, R2.reuse ;  /* 0x00000002e6037220 */ /* 0x080fe20000400000 */
[----:B------:R-:W-:Y:S01]  /*16130*/  PRMT R14, R8, 0x7610, R14 ;  /* 0x00007610080e7816 */ /* 0x000fe2000000000e */
[----:B------:R-:W-:Y:S01]  /*16140*/  FMUL R8, R231, R2 ;  /* 0x00000002e7087220 */ /* 0x000fe20000400000 */
[----:B------:R2:W-:Y:S01]  /*16150*/  @P5 STG.E.U16 desc[UR36][R4.64+0xa2], R12 ;  /* 0x0000a20c04005986 */ /* 0x0005e2000c101524 */
[----:B------:R-:W-:-:S02]  /*16160*/  ISETP.GT.AND P5, PT, R0, 0x59, P3 ;  /* 0x000000590000780c */ /* 0x000fc40001fa4270 */
[----:B------:R-:W-:Y:S01]  /*16170*/  F2FP.BF16.F32.PACK_AB R3, RZ, R3 ;  /* 0x00000003ff03723e */ /* 0x000fe200000010ff */
[----:B------:R-:W-:Y:S01]  /*16180*/  @P1 STG.E.U16 desc[UR36][R6.64+0xa0], R13 ;  /* 0x0000a00d06001986 */ /* 0x000fe2000c101524 */
[----:B0-----:R-:W-:Y:S01]  /*16190*/  F2FP.BF16.F32.PACK_AB R10, RZ, R8 ;  /* 0x00000008ff0a723e */ /* 0x001fe200000010ff */
[-C--:B------:R-:W-:Y:S01]  /*161a0*/  FMUL R8, R229, R2.reuse ;  /* 0x00000002e5087220 */ /* 0x080fe20000400000 */
[----:B-1----:R-:W-:Y:S01]  /*161b0*/  PRMT R11, R3, 0x7610, R11 ;  /* 0x00007610030b7816 */ /* 0x002fe2000000000b */
[----:B------:R-:W-:Y:S01]  /*161c0*/  @P0 STG.E.U16 desc[UR36][R6.64+0xa2], R14 ;  /* 0x0000a20e06000986 */ /* 0x000fe2000c101524 */
[----:B------:R-:W-:Y:S01]  /*161d0*/  ISETP.GT.AND P0, PT, R0, 0x58, P2 ;  /* 0x000000580000780c */ /* 0x000fe20001704270 */
[----:B------:R-:W-:Y:S01]  /*161e0*/  FMUL R3, R228, R2 ;  /* 0x00000002e4037220 */ /* 0x000fe20000400000 */
[C---:B------:R-:W-:Y:S01]  /*161f0*/  ISETP.GT.AND P1, PT, R0.reuse, 0x59, P2 ;  /* 0x000000590000780c */ /* 0x040fe20001724270 */
[----:B------:R0:W-:Y:S01]  /*16200*/  @P4 STG.E.U16 desc[UR36][R4.64+0xb0], R9 ;  /* 0x0000b00904004986 */ /* 0x0001e2000c101524 */
[----:B------:R-:W-:-:S02]  /*16210*/  ISETP.GT.AND P4, PT, R0, 0x60, P3 ;  /* 0x000000600000780c */ /* 0x000fc40001f84270 */
[----:B------:R-:W-:Y:S01]  /*16220*/  F2FP.BF16.F32.PACK_AB R8, RZ, R8 ;  /* 0x00000008ff08723e */ /* 0x000fe200000010ff */
[----:B------:R1:W-:Y:S03]  /*16230*/  @P5 STG.E.U16 desc[UR36][R4.64+0xb2], R10 ;  /* 0x0000b20a04005986 */ /* 0x0003e6000c101524 */
[----:B--2---:R-:W-:Y:S02]  /*16240*/  PRMT R12, R8, 0x7610, R12 ;  /* 0x00007610080c7816 */ /* 0x004fe4000000000c */
[----:B0-----:R-:W-:Y:S01]  /*16250*/  F2FP.BF16.F32.PACK_AB R9, RZ, R3 ;  /* 0x00000003ff09723e */ /* 0x001fe200000010ff */
[-C--:B------:R-:W-:Y:S01]  /*16260*/  FMUL R3, R227, R2.reuse ;  /* 0x00000002e3037220 */ /* 0x080fe20000400000 */
[-C--:B------:R-:W-:Y:S02]  /*16270*/  FMUL R8, R226, R2.reuse ;  /* 0x00000002e2087220 */ /* 0x080fe40000400000 */
[----:B-1----:R-:W-:Y:S01]  /*16280*/  PRMT R10, R9, 0x7610, R10 ;  /* 0x00007610090a7816 */ /* 0x002fe2000000000a */
[----:B------:R0:W-:Y:S01]  /*16290*/  @P0 STG.E.U16 desc[UR36][R6.64+0xb0], R11 ;  /* 0x0000b00b06000986 */ /* 0x0001e2000c101524 */
[----:B------:R-:W-:Y:S01]  /*162a0*/  F2FP.BF16.F32.PACK_AB R3, RZ, R3 ;  /* 0x00000003ff03723e */ /* 0x000fe200000010ff */
[----:B------:R-:W-:Y:S01]  /*162b0*/  FMUL R9, R225, R2 ;  /* 0x00000002e1097220 */ /* 0x000fe20000400000 */
[C---:B------:R-:W-:Y:S01]  /*162c0*/  ISETP.GT.AND P5, PT, R0.reuse, 0x61, P3 ;  /* 0x000000610000780c */ /* 0x040fe20001fa4270 */
[----:B------:R1:W-:Y:S01]  /*162d0*/  @P1 STG.E.U16 desc[UR36][R6.64+0xb2], R12 ;  /* 0x0000b20c06001986 */ /* 0x0003e2000c101524 */
[----:B------:R-:W-:-:S03]  /*162e0*/  ISETP.GT.AND P1, PT, R0, 0x60, P2 ;  /* 0x000000600000780c */ /* 0x000fc60001724270 */
[----:B------:R-:W-:Y:S01]  /*162f0*/  @P4 STG.E.U16 desc[UR36][R4.64+0xc0], R10 ;  /* 0x0000c00a04004986 */ /* 0x000fe2000c101524 */
[----:B------:R-:W-:Y:S02]  /*16300*/  ISETP.GT.AND P4, PT, R0, 0x61, P2 ;  /* 0x000000610000780c */ /* 0x000fe40001784270 */
[----:B------:R-:W-:Y:S02]  /*16310*/  F2FP.BF16.F32.PACK_AB R8, RZ, R8 ;  /* 0x00000008ff08723e */ /* 0x000fe400000010ff */
[----:B0-----:R-:W-:Y:S01]  /*16320*/  PRMT R11, R3, 0x7610, R11 ;  /* 0x00007610030b7816 */ /* 0x001fe2000000000b */
[-C--:B------:R-:W-:Y:S01]  /*16330*/  FMUL R3, R224, R2.reuse ;  /* 0x00000002e0037220 */ /* 0x080fe20000400000 */
[----:B------:R-:W-:Y:S02]  /*16340*/  F2FP.BF16.F32.PACK_AB R9, RZ, R9 ;  /* 0x00000009ff09723e */ /* 0x000fe400000010ff */
[----:B-1----:R-:W-:Y:S02]  /*16350*/  PRMT R12, R8, 0x7610, R12 ;  /* 0x00007610080c7816 */ /* 0x002fe4000000000c */
[----:B------:R-:W-:Y:S01]  /*16360*/  F2FP.BF16.F32.PACK_AB R8, RZ, R3 ;  /* 0x00000003ff08723e */ /* 0x000fe200000010ff */
[----:B------:R-:W-:Y:S01]  /*16370*/  FMUL R3, R223, R2 ;  /* 0x00000002df037220 */ /* 0x000fe20000400000 */
[----:B------:R-:W-:Y:S01]  /*16380*/  PRMT R13, R9, 0x7610, R13 ;  /* 0x00007610090d7816 */ /* 0x000fe2000000000d */
[----:B------:R0:W-:Y:S01]  /*16390*/  @P5 STG.E.U16 desc[UR36][R4.64+0xc2], R11 ;  /* 0x0000c20b04005986 */ /* 0x0001e2000c101524 */
[----:B------:R-:W-:-:S02]  /*163a0*/  ISETP.GT.AND P0, PT, R0, 0x68, P3 ;  /* 0x000000680000780c */ /* 0x000fc40001f04270 */
[----:B------:R-:W-:Y:S01]  /*163b0*/  F2FP.BF16.F32.PACK_AB R9, RZ, R3 ;  /* 0x00000003ff09723e */ /* 0x000fe200000010ff */
[----:B------:R1:W-:Y:S01]  /*163c0*/  @P1 STG.E.U16 desc[UR36][R6.64+0xc0], R12 ;  /* 0x0000c00c06001986 */ /* 0x0003e2000c101524 */
[----:B------:R-:W-:-:S03]  /*163d0*/  FMUL R3, R221, R2 ;  /* 0x00000002dd037220 */ /* 0x000fc60000400000 */
[----:B------:R-:W-:Y:S01]  /*163e0*/  @P4 STG.E.U16 desc[UR36][R6.64+0xc2], R13 ;  /* 0x0000c20d06004986 */ /* 0x000fe2000c101524 */
[----:B------:R-:W-:Y:S02]  /*163f0*/  ISETP.GT.AND P4, PT, R0, 0x69, P3 ;  /* 0x000000690000780c */ /* 0x000fe40001f84270 */
[----:B------:R-:W-:Y:S01]  /*16400*/  PRMT R14, R8, 0x7610, R14 ;  /* 0x00007610080e7816 */ /* 0x000fe2000000000e */
[-C--:B------:R-:W-:Y:S01]  /*16410*/  FMUL R8, R222, R2.reuse ;  /* 0x00000002de087220 */ /* 0x080fe20000400000 */
[----:B------:R-:W-:Y:S02]  /*16420*/  F2FP.BF16.F32.PACK_AB R3, RZ, R3 ;  /* 0x00000003ff03723e */ /* 0x000fe400000010ff */
[----:B------:R-:W-:Y:S01]  /*16430*/  ISETP.GT.AND P1, PT, R0, 0x68, P2 ;  /* 0x000000680000780c */ /* 0x000fe20001724270 */
[----:B------:R-:W-:Y:S01]  /*16440*/  @P0 STG.E.U16 desc[UR36][R4.64+0xd0], R14 ;  /* 0x0000d00e04000986 */ /* 0x000fe2000c101524 */
[----:B0-----:R-:W-:Y:S01]  /*16450*/  PRMT R11, R3, 0x7610, R11 ;  /* 0x00007610030b7816 */ /* 0x001fe2000000000b */
[----:B------:R-:W-:Y:S01]  /*16460*/  FMUL R3, R219, R2 ;  /* 0x00000002db037220 */ /* 0x000fe20000400000 */
[----:B------:R-:W-:Y:S01]  /*16470*/  F2FP.BF16.F32.PACK_AB R10, RZ, R8 ;  /* 0x00000008ff0a723e */ /* 0x000fe200000010ff */
[----:B------:R-:W-:Y:S01]  /*16480*/  FMUL R8, R220, R2 ;  /* 0x00000002dc087220 */ /* 0x000fe20000400000 */
[C---:B------:R-:W-:Y:S01]  /*16490*/  ISETP.GT.AND P0, PT, R0.reuse, 0x69, P2 ;  /* 0x000000690000780c */ /* 0x040fe20001704270 */
[----:B------:R0:W-:Y:S01]  /*164a0*/  @P4 STG.E.U16 desc[UR36][R4.64+0xd2], R9 ;  /* 0x0000d20904004986 */ /* 0x0001e2000c101524 */
[----:B------:R-:W-:-:S02]  /*164b0*/  ISETP.GT.AND P5, PT, R0, 0x70, P3 ;  /* 0x000000700000780c */ /* 0x000fc40001fa4270 */
[----:B------:R-:W-:-:S04]  /*164c0*/  F2FP.BF16.F32.PACK_AB R8, RZ, R8 ;  /* 0x00000008ff08723e */ /* 0x000fc800000010ff */
[----:B-1----:R-:W-:Y:S02]  /*164d0*/  PRMT R12, R8, 0x7610, R12 ;  /* 0x00007610080c7816 */ /* 0x002fe4000000000c */
[----:B0-----:R-:W-:Y:S01]  /*164e0*/  F2FP.BF16.F32.PACK_AB R9, RZ, R3 ;  /* 0x00000003ff09723e */ /* 0x001fe200000010ff */
[-C--:B------:R-:W-:Y:S01]  /*164f0*/  FMUL R3, R218, R2.reuse ;  /* 0x00000002da037220 */ /* 0x080fe20000400000 */
[----:B------:R-:W-:Y:S01]  /*16500*/  FMUL R8, R217, R2 ;  /* 0x00000002d9087220 */ /* 0x000fe20000400000 */
[----:B------:R0:W-:Y:S03]  /*16510*/  @P1 STG.E.U16 desc[UR36][R6.64+0xd0], R10 ;  /* 0x0000d00a06001986 */ /* 0x0001e6000c101524 */
[----:B------:R-:W-:Y:S01]  /*16520*/  F2FP.BF16.F32.PACK_AB R3, RZ, R3 ;  /* 0x00000003ff03723e */ /* 0x000fe200000010ff */
[----:B------:R1:W-:Y:S01]  /*16530*/  @P0 STG.E.U16 desc[UR36][R6.64+0xd2], R11 ;  /* 0x0000d20b06000986 */ /* 0x0003e2000c101524 */
[----:B------:R-:W-:-:S02]  /*16540*/  ISETP.GT.AND P1, PT, R0, 0x70, P2 ;  /* 0x000000700000780c */ /* 0x000fc40001724270 */
[----:B------:R-:W-:Y:S01]  /*16550*/  F2FP.BF16.F32.PACK_AB R8, RZ, R8 ;  /* 0x00000008ff08723e */ /* 0x000fe200000010ff */
[----:B------:R2:W-:Y:S01]  /*16560*/  @P5 STG.E.U16 desc[UR36][R4.64+0xe0], R12 ;  /* 0x0000e00c04005986 */ /* 0x0005e2000c101524 */
[----:B0-----:R-:W-:Y:S01]  /*16570*/  PRMT R10, R9, 0x7610, R10 ;  /* 0x00007610090a7816 */ /* 0x001fe2000000000a */
[-C--:B------:R-:W-:Y:S01]  /*16580*/  FMUL R9, R216, R2.reuse ;  /* 0x00000002d8097220 */ /* 0x080fe20000400000 */
[----:B-1----:R-:W-:Y:S01]  /*16590*/  PRMT R11, R3, 0x7610, R11 ;  /* 0x00007610030b7816 */ /* 0x002fe2000000000b */
[----:B------:R-:W-:-:S03]  /*165a0*/  FMUL R3, R215, R2 ;  /* 0x00000002d7037220 */ /* 0x000fc60000400000 */
[----:B------:R-:W-:Y:S02]  /*165b0*/  F2FP.BF16.F32.PACK_AB R9, RZ, R9 ;  /* 0x00000009ff09723e */ /* 0x000fe400000010ff */
[----:B--2---:R-:W-:Y:S02]  /*165c0*/  PRMT R12, R8, 0x7610, R12 ;  /* 0x00007610080c7816 */ /* 0x004fe4000000000c */
[----:B------:R-:W-:Y:S01]  /*165d0*/  F2FP.BF16.F32.PACK_AB R8, RZ, R3 ;  /* 0x00000003ff08723e */ /* 0x000fe200000010ff */
[----:B------:R-:W-:Y:S01]  /*165e0*/  FMUL R3, R214, R2 ;  /* 0x00000002d6037220 */ /* 0x000fe20000400000 */
[C---:B------:R-:W-:Y:S02]  /*165f0*/  ISETP.GT.AND P4, PT, R0.reuse, 0x71, P2 ;  /* 0x000000710000780c */ /* 0x040fe40001784270 */
[----:B------:R-:W-:Y:S01]  /*16600*/  ISETP.GT.AND P5, PT, R0, 0x78, P3 ;  /* 0x000000780000780c */ /* 0x000fe20001fa4270 */
[----:B------:R0:W-:Y:S01]  /*16610*/  @P6 STG.E.U16 desc[UR36][R4.64+0xe2], R10 ;  /* 0x0000e20a04006986 */ /* 0x0001e2000c101524 */
[----:B------:R-:W-:-:S02]  /*16620*/  PRMT R13, R9, 0x7610, R13 ;  /* 0x00007610090d7816 */ /* 0x000fc4000000000d */
[----:B------:R-:W-:Y:S01]  /*16630*/  F2FP.BF16.F32.PACK_AB R9, RZ, R3 ;  /* 0x00000003ff09723e */ /* 0x000fe200000010ff */
[----:B------:R1:W-:Y:S01]  /*16640*/  @P1 STG.E.U16 desc[UR36][R6.64+0xe0], R11 ;  /* 0x0000e00b06001986 */ /* 0x0003e2000c101524 */
[----:B------:R-:W-:Y:S01]  /*16650*/  ISETP.GT.AND P0, PT, R0, 0x79, P3 ;  /* 0x000000790000780c */ /* 0x000fe20001f04270 */
[-C--:B------:R-:W-:Y:S01]  /*16660*/  FMUL R3, R212, R2.reuse ;  /* 0x00000002d4037220 */ /* 0x080fe20000400000 */
[----:B------:R-:W-:Y:S02]  /*16670*/  ISETP.GT.AND P1, PT, R0, 0x78, P2 ;  /* 0x000000780000780c */ /* 0x000fe40001724270 */
[----:B------:R-:W-:Y:S01]  /*16680*/  PRMT R14, R8, 0x7610, R14 ;  /* 0x00007610080e7816 */ /* 0x000fe2000000000e */
[----:B------:R-:W-:Y:S01]  /*16690*/  FMUL R8, R213, R2 ;  /* 0x00000002d5087220 */ /* 0x000fe20000400000 */
[----:B------:R-:W-:Y:S01]  /*166a0*/  F2FP.BF16.F32.PACK_AB R3, RZ, R3 ;  /* 0x00000003ff03723e */ /* 0x000fe200000010ff */
[----:B------:R2:W-:Y:S01]  /*166b0*/  @P4 STG.E.U16 desc[UR36][R6.64+0xe2], R12 ;  /* 0x0000e20c06004986 */ /* 0x0005e2000c101524 */
[----:B------:R-:W-:-:S02]  /*166c0*/  ISETP.GT.AND P4, PT, R0, 0x79, P2 ;  /* 0x000000790000780c */ /* 0x000fc40001784270 */
[----:B0-----:R-:W-:Y:S01]  /*166d0*/  F2FP.BF16.F32.PACK_AB R10, RZ, R8 ;  /* 0x00000008ff0a723e */ /* 0x001fe200000010ff */
[----:B------:R-:W-:Y:S01]  /*166e0*/  @P5 STG.E.U16 desc[UR36][R4.64+0xf0], R13 ;  /* 0x0000f00d04005986 */ /* 0x000fe2000c101524 */
[----:B-1----:R-:W-:Y:S01]  /*166f0*/  PRMT R11, R3, 0x7610, R11 ;  /* 0x00007610030b7816 */ /* 0x002fe2000000000b */
[-C--:B------:R-:W-:Y:S01]  /*16700*/  FMUL R3, R210, R2.reuse ;  /* 0x00000002d2037220 */ /* 0x080fe20000400000 */
[----:B------:R-:W-:Y:S01]  /*16710*/  FMUL R8, R211, R2 ;  /* 0x00000002d3087220 */ /* 0x000fe20000400000 */
[C---:B------:R-:W-:Y:S01]  /*16720*/  ISETP.GT.AND P5, PT, R0.reuse, 0x80, P3 ;  /* 0x000000800000780c */ /* 0x040fe20001fa4270 */
[----:B------:R-:W-:Y:S01]  /*16730*/  @P0 STG.E.U16 desc[UR36][R4.64+0xf2], R14 ;  /* 0x0000f20e04000986 */ /* 0x000fe2000c101524 */
[----:B------:R-:W-:-:S03]  /*16740*/  ISETP.GT.AND P6, PT, R0, 0x81, P3 ;  /* 0x000000810000780c */ /* 0x000fc60001fc4270 */
[----:B------:R0:W-:Y:S01]  /*16750*/  @P1 STG.E.U16 desc[UR36][R6.64+0xf0], R9 ;  /* 0x0000f00906001986 */ /* 0x0001e2000c101524 */
[----:B------:R-:W-:-:S04]  /*16760*/  F2FP.BF16.F32.PACK_AB R8, RZ, R8 ;  /* 0x00000008ff08723e */ /* 0x000fc800000010ff */
[----:B--2---:R-:W-:Y:S01]  /*16770*/  PRMT R12, R8, 0x7610, R12 ;  /* 0x00007610080c7816 */ /* 0x004fe2000000000c */
[-C--:B------:R-:W-:Y:S01]  /*16780*/  FMUL R8, R208, R2.reuse ;  /* 0x00000002d0087220 */ /* 0x080fe20000400000 */
[----:B0-----:R-:W-:Y:S01]  /*16790*/  F2FP.BF16.F32.PACK_AB R9, RZ, R3 ;  /* 0x00000003ff09723e */ /* 0x001fe200000010ff */
[----:B------:R-:W-:Y:S01]  /*167a0*/  FMUL R3, R209, R2 ;  /* 0x00000002d1037220 */ /* 0x000fe20000400000 */
[----:B------:R0:W-:Y:S01]  /*167b0*/  @P4 STG.E.U16 desc[UR36][R6.64+0xf2], R10 ;  /* 0x0000f20a06004986 */ /* 0x0001e2000c101524 */
[----:B------:R-:W-:-:S03]  /*167c0*/  ISETP.GT.AND P0, PT, R0, 0x80, P2 ;  /* 0x000000800000780c */ /* 0x000fc60001704270 */
[----:B------:R-:W-:Y:S01]  /*167d0*/  F2FP.BF16.F32.PACK_AB R3, RZ, R3 ;  /* 0x00000003ff03723e */ /* 0x000fe200000010ff */
[----:B------:R1:W-:Y:S01]  /*167e0*/  @P5 STG.E.U16 desc[UR36][R4.64+0x100], R11 ;  /* 0x0001000b04005986 */ /* 0x0003e2000c101524 */
[----:B------:R-:W-:Y:S02]  /*167f0*/  ISETP.GT.AND P1, PT, R0, 0x81, P2 ;  /* 0x000000810000780c */ /* 0x000fe40001724270 */
[----:B------:R-:W-:Y:S01]  /*16800*/  F2FP.BF16.F32.PACK_AB R8, RZ, R8 ;  /* 0x00000008ff08723e */ /* 0x000fe200000010ff */
[----:B------:R2:W-:Y:S01]  /*16810*/  @P6 STG.E.U16 desc[UR36][R4.64+0x102], R12 ;  /* 0x0001020c04006986 */ /* 0x0005e2000c101524 */
[----:B0-----:R-:W-:Y:S01]  /*16820*/  PRMT R10, R9, 0x7610, R10 ;  /* 0x00007610090a7816 */ /* 0x001fe2000000000a */
[-C--:B------:R-:W-:Y:S01]  /*16830*/  FMUL R9, R207, R2.reuse ;  /* 0x00000002cf097220 */ /* 0x080fe20000400000 */
[----:B-1----:R-:W-:Y:S01]  /*16840*/  PRMT R11, R3, 0x7610, R11 ;  /* 0x00007610030b7816 */ /* 0x002fe2000000000b */
[----:B------:R-:W-:Y:S01]  /*16850*/  FMUL R3, R206, R2 ;  /* 0x00000002ce037220 */ /* 0x000fe20000400000 */
[----:B------:R-:W-:-:S02]  /*16860*/  ISETP.GT.AND P4, PT, R0, 0x88, P3 ;  /* 0x000000880000780c */ /* 0x000fc40001f84270 */
[----:B--2---:R-:W-:Y:S02]  /*16870*/  PRMT R12, R8, 0x7610, R12 ;  /* 0x00007610080c7816 */ /* 0x004fe4000000000c */
[----:B------:R-:W-:Y:S01]  /*16880*/  F2FP.BF16.F32.PACK_AB R8, RZ, R3 ;  /* 0x00000003ff08723e */ /* 0x000fe200000010ff */
[-C--:B------:R-:W-:Y:S01]  /*16890*/  FMUL R3, R205, R2.reuse ;  /* 0x00000002cd037220 */ /* 0x080fe20000400000 */
[----:B------:R-:W-:Y:S02]  /*168a0*/  F2FP.BF16.F32.PACK_AB R9, RZ, R9 ;  /* 0x00000009ff09723e */ /* 0x000fe400000010ff */
[C---:B------:R-:W-:Y:S01]  /*168b0*/  ISETP.GT.AND P5, PT, R0.reuse, 0x89, P3 ;  /* 0x000000890000780c */ /* 0x040fe20001fa4270 */
[----:B------:R0:W-:Y:S01]  /*168c0*/  @P0 STG.E.U16 desc[UR36][R6.64+0x100], R10 ;  /* 0x0001000a06000986 */ /* 0x0001e2000c101524 */
[----:B------:R-:W-:Y:S02]  /*168d0*/  PRMT R13, R9, 0x7610, R13 ;  /* 0x00007610090d7816 */ /* 0x000fe4000000000d */
[----:B------:R-:W-:Y:S01]  /*168e0*/  F2FP.BF16.F32.PACK_AB R9, RZ, R3 ;  /* 0x00000003ff09723e */ /* 0x000fe200000010ff */
[----:B------:R1:W-:Y:S01]  /*168f0*/  @P1 STG.E.U16 desc[UR36][R6.64+0x102], R11 ;  /* 0x0001020b06001986 */ /* 0x0003e2000c101524 */
[C---:B------:R-:W-:Y:S01]  /*16900*/  ISETP.GT.AND P0, PT, R0.reuse, 0x88, P2 ;  /* 0x000000880000780c */ /* 0x040fe20001704270 */
[----:B------:R-:W-:Y:S01]  /*16910*/  FMUL R3, R203, R2 ;  /* 0x00000002cb037220 */ /* 0x000fe20000400000 */
[----:B------:R-:W-:-:S02]  /*16920*/  ISETP.GT.AND P1, PT, R0, 0x89, P2 ;  /* 0x000000890000780c */ /* 0x000fc40001724270 */
[----:B------:R-:W-:Y:S01]  /*16930*/  PRMT R14, R8, 0x7610, R14 ;  /* 0x00007610080e7816 */ /* 0x000fe2000000000e */
[----:B------:R-:W-:Y:S01]  /*16940*/  FMUL R8, R204, R2 ;  /* 0x00000002cc087220 */ /* 0x000fe20000400000 */
[----:B------:R-:W-:Y:S01]  /*16950*/  F2FP.BF16.F32.PACK_AB R3, RZ, R3 ;  /* 0x00000003ff03723e */ /* 0x000fe200000010ff */
[----:B------:R2:W-:Y:S01]  /*16960*/  @P4 STG.E.U16 desc[UR36][R4.64+0x110], R12 ;  /* 0x0001100c04004986 */ /* 0x0005e2000c101524 */
[----:B------:R-:W-:Y:S02]  /*16970*/  ISETP.GT.AND P4, PT, R0, 0x90, P3 ;  /* 0x000000900000780c */ /* 0x000fe40001f84270 */
        /* <DEDUP_REMOVED lines=9> */
[----:B------:R-:W-:Y:S02]  /*16a10*/  F2FP.BF16.F32.PACK_AB R8, RZ, R8 ;  /* 0x00000008ff08723e */ /* 0x000fe400000010ff */
[----:B------:R-:W-:Y:S01]  /*16a20*/  ISETP.GT.AND P1, PT, R0, 0x91, P2 ;  /* 0x000000910000780c */ /* 0x000fe20001724270 */
[----:B------:R1:W-:Y:S01]  /*16a30*/  @P4 STG.E.U16 desc[UR36][R4.64+0x120], R10 ;  /* 0x0001200a04004986 */ /* 0x0003e2000c101524 */
[----:B--2---:R-:W-:Y:S01]  /*16a40*/  PRMT R12, R8, 0x7610, R12 ;  /* 0x00007610080c7816 */ /* 0x004fe2000000000c */
[-C--:B------:R-:W-:Y:S01]  /*16a50*/  FMUL R8, R199, R2.reuse ;  /* 0x00000002c7087220 */ /* 0x080fe20000400000 */
[----:B0-----:R-:W-:Y:S01]  /*16a60*/  F2FP.BF16.F32.PACK_AB R9, RZ, R3 ;  /* 0x00000003ff09723e */ /* 0x001fe200000010ff */
[----:B------:R-:W-:Y:S01]  /*16a70*/  FMUL R3, R200, R2 ;  /* 0x00000002c8037220 */ /* 0x000fe20000400000 */
[----:B------:R-:W-:Y:S01]  /*16a80*/  ISETP.GT.AND P4, PT, R0, 0x98, P3 ;  /* 0x000000980000780c */ /* 0x000fe20001f84270 */
[----:B------:R0:W-:Y:S03]  /*16a90*/  @P5 STG.E.U16 desc[UR36][R4.64+0x122], R11 ;  /* 0x0001220b04005986 */ /* 0x0001e6000c101524 */
[----:B------:R-:W-:-:S02]  /*16aa0*/  F2FP.BF16.F32.PACK_AB R3, RZ, R3 ;  /* 0x00000003ff03723e */ /* 0x000fc400000010ff */
[----:B-1----:R-:W-:Y:S01]  /*16ab0*/  PRMT R10, R9, 0x7610, R10 ;  /* 0x00007610090a7816 */ /* 0x002fe2000000000a */
[----:B------:R-:W-:Y:S01]  /*16ac0*/  FMUL R9, R198, R2 ;  /* 0x00000002c6097220 */ /* 0x000fe20000400000 */
[----:B------:R-:W-:Y:S01]  /*16ad0*/  F2FP.BF16.F32.PACK_AB R8, RZ, R8 ;  /* 0x00000008ff08723e */ /* 0x000fe200000010ff */
[----:B------:R1:W-:Y:S01]  /*16ae0*/  @P0 STG.E.U16 desc[UR36][R6.64+0x120], R12 ;  /* 0x0001200c06000986 */ /* 0x0003e2000c101524 */
[----:B0-----:R-:W-:Y:S01]  /*16af0*/  PRMT R11, R3, 0x7610, R11 ;  /* 0x00007610030b7816 */ /* 0x001fe2000000000b */
[----:B------:R-:W-:Y:S01]  /*16b00*/  FMUL R3, R197, R2 ;  /* 0x00000002c5037220 */ /* 0x000fe20000400000 */
[C---:B------:R-:W-:Y:S01]  /*16b10*/  ISETP.GT.AND P5, PT, R0.reuse, 0x99, P3 ;  /* 0x000000990000780c */ /* 0x040fe20001fa4270 */
[----:B------:R0:W-:Y:S01]  /*16b20*/  @P1 STG.E.U16 desc[UR36][R6.64+0x122], R10 ;  /* 0x0001220a06001986 */ /* 0x0001e2000c101524 */
[----:B------:R-:W-:Y:S02]  /*16b30*/  ISETP.GT.AND P1, PT, R0, 0x98, P2 ;  /* 0x000000980000780c */ /* 0x000fe40001724270 */
[----:B------:R-:W-:-:S02]  /*16b40*/  F2FP.BF16.F32.PACK_AB R9, RZ, R9 ;  /* 0x00000009ff09723e */ /* 0x000fc400000010ff */
[----:B-1----:R-:W-:Y:S02]  /*16b50*/  PRMT R12, R8, 0x7610, R12 ;  /* 0x00007610080c7816 */ /* 0x002fe4000000000c */
[----:B------:R-:W-:Y:S01]  /*16b60*/  F2FP.BF16.F32.PACK_AB R8, RZ, R3 ;  /* 0x00000003ff08723e */ /* 0x000fe200000010ff */
[-C--:B------:R-:W-:Y:S01]  /*16b70*/  FMUL R3, R196, R2.reuse ;  /* 0x00000002c4037220 */ /* 0x080fe20000400000 */
[C---:B------:R-:W-:Y:S01]  /*16b80*/  ISETP.GT.AND P0, PT, R0.reuse, 0x99, P2 ;  /* 0x000000990000780c */ /* 0x040fe20001704270 */
[----:B------:R1:W-:Y:S01]  /*16b90*/  @P4 STG.E.U16 desc[UR36][R4.64+0x130], R11 ;  /* 0x0001300b04004986 */ /* 0x0003e2000c101524 */
[----:B------:R-:W-:Y:S02]  /*16ba0*/  ISETP.GT.AND P4, PT, R0, 0xa0, P3 ;  /* 0x000000a00000780c */ /* 0x000fe40001f84270 */
[----:B------:R-:W-:Y:S02]  /*16bb0*/  PRMT R13, R9, 0x7610, R13 ;  /* 0x00007610090d7816 */ /* 0x000fe4000000000d */
        /* <DEDUP_REMOVED lines=68> */
[----:B------:R-:W-:Y:S02]  /*17000*/  ISETP.GT.AND P1, PT, R0, 0xb8, P2 ;  /* 0x000000b80000780c */ /* 0x000fe40001724270 */
[----:B------:R-:W-:Y:S02]  /*17010*/  F2FP.BF16.F32.PACK_AB R8, RZ, R8 ;  /* 0x00000008ff08723e */ /* 0x000fe400000010ff */
[----:B0-----:R-:W-:Y:S01]  /*17020*/  PRMT R10, R9, 0x7610, R10 ;  /* 0x00007610090a7816 */ /* 0x001fe2000000000a */
[-C--:B------:R-:W-:Y:S01]  /*17030*/  FMUL R9, R180, R2.reuse ;  /* 0x00000002b4097220 */ /* 0x080fe20000400000 */
[----:B-1----:R-:W-:Y:S01]  /*17040*/  PRMT R11, R3, 0x7610, R11 ;  /* 0x00007610030b7816 */ /* 0x002fe2000000000b */
[----:B------:R-:W-:Y:S01]  /*17050*/  FMUL R3, R179, R2 ;  /* 0x00000002b3037220 */ /* 0x000fe20000400000 */
[----:B------:R0:W-:Y:S02]  /*17060*/  @P5 STG.E.U16 desc[UR36][R4.64+0x170], R12 ;  /* 0x0001700c04005986 */ /* 0x0001e4000c101524 */
[----:B------:R-:W-:-:S02]  /*17070*/  F2FP.BF16.F32.PACK_AB R9, RZ, R9 ;  /* 0x00000009ff09723e */ /* 0x000fc400000010ff */
[C---:B------:R-:W-:Y:S02]  /*17080*/  ISETP.GT.AND P4, PT, R0.reuse, 0xb9, P2 ;  /* 0x000000b90000780c */ /* 0x040fe40001784270 */
[----:B------:R-:W-:Y:S02]  /*17090*/  ISETP.GT.AND P5, PT, R0, 0xc0, P3 ;  /* 0x000000c00000780c */ /* 0x000fe40001fa4270 */
[----:B0-----:R-:W-:Y:S02]  /*170a0*/  PRMT R12, R8, 0x7610, R12 ;  /* 0x00007610080c7816 */ /* 0x001fe4000000000c */
[----:B------:R-:W-:Y:S01]  /*170b0*/  F2FP.BF16.F32.PACK_AB R8, RZ, R3 ;  /* 0x00000003ff08723e */ /* 0x000fe200000010ff */
[----:B------:R-:W-:Y:S01]  /*170c0*/  FMUL R3, R178, R2 ;  /* 0x00000002b2037220 */ /* 0x000fe20000400000 */
[----:B------:R-:W-:Y:S01]  /*170d0*/  PRMT R13, R9, 0x7610, R13 ;  /* 0x00007610090d7816 */ /* 0x000fe2000000000d */
[----:B------:R0:W-:Y:S01]  /*170e0*/  @P6 STG.E.U16 desc[UR36][R4.64+0x172], R10 ;  /* 0x0001720a04006986 */ /* 0x0001e2000c101524 */
[----:B------:R-:W-:-:S02]  /*170f0*/  ISETP.GT.AND P0, PT, R0, 0xc1, P3 ;  /* 0x000000c10000780c */ /* 0x000fc40001f04270 */
[----:B------:R-:W-:Y:S01]  /*17100*/  F2FP.BF16.F32.PACK_AB R9, RZ, R3 ;  /* 0x00000003ff09723e */ /* 0x000fe200000010ff */
[----:B------:R1:W-:Y:S01]  /*17110*/  @P1 STG.E.U16 desc[UR36][R6.64+0x170], R11 ;  /* 0x0001700b06001986 */ /* 0x0003e2000c101524 */
[-C--:B------:R-:W-:Y:S01]  /*17120*/  FMUL R3, R176, R2.reuse ;  /* 0x00000002b0037220 */ /* 0x080fe20000400000 */
[----:B------:R-:W-:Y:S02]  /*17130*/  ISETP.GT.AND P1, PT, R0, 0xc0, P2 ;  /* 0x000000c00000780c */ /* 0x000fe40001724270 */
        /* <DEDUP_REMOVED lines=40> */
[C---:B------:R-:W-:Y:S01]  /*173c0*/  ISETP.GT.AND P0, PT, R0.reuse, 0xd0, P2 ;  /* 0x000000d00000780c */ /* 0x040fe20001704270 */
        /* <DEDUP_REMOVED lines=11> */
[----:B------:R-:W-:Y:S01]  /*17480*/  ISETP.GT.AND P5, PT, R0, 0xd9, P3 ;  /* 0x000000d90000780c */ /* 0x000fe20001fa4270 */
[----:B------:R-:W-:Y:S01]  /*17490*/  FMUL R8, R166, R2 ;  /* 0x00000002a6087220 */ /* 0x000fe20000400000 */
[----:B------:R-:W-:Y:S01]  /*174a0*/  @P0 STG.E.U16 desc[UR36][R6.64+0x1a0], R14 ;  /* 0x0001a00e06000986 */ /* 0x000fe2000c101524 */
[----:B------:R-:W-:-:S03]  /*174b0*/  ISETP.GT.AND P0, PT, R0, 0xd8, P2 ;  /* 0x000000d80000780c */ /* 0x000fc60001704270 */
[----:B------:R0:W-:Y:S01]  /*174c0*/  @P1 STG.E.U16 desc[UR36][R6.64+0x1a2], R9 ;  /* 0x0001a20906001986 */ /* 0x0001e2000c101524 */
[----:B------:R-:W-:Y:S02]  /*174d0*/  F2FP.BF16.F32.PACK_AB R8, RZ, R8 ;  /* 0x00000008ff08723e */ /* 0x000fe400000010ff */
[----:B------:R-:W-:Y:S02]  /*174e0*/  ISETP.GT.AND P1, PT, R0, 0xd9, P2 ;  /* 0x000000d90000780c */ /* 0x000fe40001724270 */
        /* <DEDUP_REMOVED lines=16> */
[----:B------:R1:W-:Y:S01]  /*175f0*/  @P1 STG.E.U16 desc[UR36][R6.64+0x1b2], R10 ;  /* 0x0001b20a06001986 */ /* 0x0003e2000c101524 */
[----:B------:R-:W-:Y:S02]  /*17600*/  ISETP.GT.AND P1, PT, R0, 0xe0, P2 ;  /* 0x000000e00000780c */ /* 0x000fe40001724270 */
[----:B0-----:R-:W-:Y:S02]  /*17610*/  PRMT R12, R8, 0x7610, R12 ;  /* 0x00007610080c7816 */ /* 0x001fe4000000000c */
[----:B------:R-:W-:Y:S01]  /*17620*/  F2FP.BF16.F32.PACK_AB R8, RZ, R3 ;  /* 0x00000003ff08723e */ /* 0x000fe200000010ff */
[-C--:B------:R-:W-:Y:S01]  /*17630*/  FMUL R3, R160, R2.reuse ;  /* 0x00000002a0037220 */ /* 0x080fe20000400000 */
[----:B------:R-:W-:Y:S01]  /*17640*/  ISETP.GT.AND P0, PT, R0, 0xe1, P2 ;  /* 0x000000e10000780c */ /* 0x000fe20001704270 */
[----:B------:R0:W-:Y:S01]  /*17650*/  @P4 STG.E.U16 desc[UR36][R4.64+0x1c0], R11 ;  /* 0x0001c00b04004986 */ /* 0x0001e2000c101524 */
[----:B-1----:R-:W-:Y:S02]  /*17660*/  PRMT R10, R9, 0x7610, R10 ;  /* 0x00007610090a7816 */ /* 0x002fe4000000000a */
[----:B------:R-:W-:Y:S01]  /*17670*/  PRMT R13, R8, 0x7610, R13 ;  /* 0x00007610080d7816 */ /* 0x000fe2000000000d */
[----:B------:R-:W-:Y:S01]  /*17680*/  @P5 STG.E.U16 desc[UR36][R4.64+0x1c2], R12 ;  /* 0x0001c20c04005986 */ /* 0x000fe2000c101524 */
[----:B------:R-:W-:Y:S01]  /*17690*/  FMUL R8, R159, R2 ;  /* 0x000000029f087220 */ /* 0x000fe20000400000 */
[----:B------:R-:W-:-:S02]  /*176a0*/  ISETP.GT.AND P4, PT, R0, 0xe8, P3 ;  /* 0x000000e80000780c */ /* 0x000fc40001f84270 */
[----:B------:R-:W-:Y:S01]  /*176b0*/  F2FP.BF16.F32.PACK_AB R9, RZ, R3 ;  /* 0x00000003ff09723e */ /* 0x000fe200000010ff */
[----:B------:R-:W-:Y:S01]  /*176c0*/  FMUL R3, R158, R2 ;  /* 0x000000029e037220 */ /* 0x000fe20000400000 */
[C---:B------:R-:W-:Y:S02]  /*176d0*/  ISETP.GT.AND P5, PT, R0.reuse, 0xe9, P3 ;  /* 0x000000e90000780c */ /* 0x040fe40001fa4270 */
[----:B------:R-:W-:Y:S02]  /*176e0*/  ISETP.GT.AND P6, PT, R0, 0xe8, P2 ;  /* 0x000000e80000780c */ /* 0x000fe400017c4270 */
[----:B------:R-:W-:Y:S01]  /*176f0*/  F2FP.BF16.F32.PACK_AB R8, RZ, R8 ;  /* 0x00000008ff08723e */ /* 0x000fe200000010ff */
[----:B------:R1:W-:Y:S01]  /*17700*/  @P1 STG.E.U16 desc[UR36][R6.64+0x1c0], R10 ;  /* 0x0001c00a06001986 */ /* 0x0003e2000c101524 */
[----:B------:R-:W-:Y:S02]  /*17710*/  F2FP.BF16.F32.PACK_AB R3, RZ, R3 ;  /* 0x00000003ff03723e */ /* 0x000fe400000010ff */
[----:B0-----:R-:W-:-:S02]  /*17720*/  PRMT R11, R8, 0x7610, R11 ;  /* 0x00007610080b7816 */ /* 0x001fc4000000000b */
[----:B------:R-:W-:Y:S01]  /*17730*/  PRMT R18, R3, 0x7610, R18 ;  /* 0x0000761003127816 */ /* 0x000fe20000000012 */
[----:B------:R0:W-:Y:S01]  /*17740*/  @P0 STG.E.U16 desc[UR36][R6.64+0x1c2], R13 ;  /* 0x0001c20d06000986 */ /* 0x0001e2000c101524 */
[----:B-1----:R-:W-:Y:S01]  /*17750*/  PRMT R10, R9, 0x7610, R10 ;  /* 0x00007610090a7816 */ /* 0x002fe2000000000a */
[----:B------:R-:W-:-:S04]  /*17760*/  FMUL R3, R157, R2 ;  /* 0x000000029d037220 */ /* 0x000fc80000400000 */
[----:B------:R-:W-:Y:S01]  /*17770*/  @P4 STG.E.U16 desc[UR36][R4.64+0x1d0], R10 ;  /* 0x0001d00a04004986 */ /* 0x000fe2000c101524 */
[----:B------:R-:W-:-:S03]  /*17780*/  ISETP.GT.AND P4, PT, R0, 0xe9, P2 ;  /* 0x000000e90000780c */ /* 0x000fc60001784270 */
[----:B------:R1:W-:Y:S01]  /*17790*/  @P5 STG.E.U16 desc[UR36][R4.64+0x1d2], R11 ;  /* 0x0001d20b04005986 */ /* 0x0003e2000c101524 */
[----:B------:R-:W-:-:S03]  /*177a0*/  ISETP.GT.AND P5, PT, R0, 0xf0, P3 ;  /* 0x000000f00000780c */ /* 0x000fc60001fa4270 */
[----:B------:R-:W-:Y:S01]  /*177b0*/  @P6 STG.E.U16 desc[UR36][R6.64+0x1d0], R18 ;  /* 0x0001d01206006986 */ /* 0x000fe2000c101524 */
[----:B------:R-:W-:Y:S01]  /*177c0*/  ISETP.GT.AND P6, PT, R0, 0xf1, P3 ;  /* 0x000000f10000780c */ /* 0x000fe20001fc4270 */
[-C--:B------:R-:W-:Y:S01]  /*177d0*/  FMUL R8, R156, R2.reuse ;  /* 0x000000029c087220 */ /* 0x080fe20000400000 */
[----:B------:R-:W-:Y:S01]  /*177e0*/  FMUL R9, R155, R2 ;  /* 0x000000029b097220 */ /* 0x000fe20000400000 */
[----:B0-----:R-:W-:-:S03]  /*177f0*/  F2FP.BF16.F32.PACK_AB R13, RZ, R3 ;  /* 0x00000003ff0d723e */ /* 0x001fc600000010ff */
[----:B------:R-:W-:Y:S02]  /*17800*/  F2FP.BF16.F32.PACK_AB R14, RZ, R8 ;  /* 0x00000008ff0e723e */ /* 0x000fe400000010ff */
[----:B------:R-:W-:Y:S01]  /*17810*/  F2FP.BF16.F32.PACK_AB R15, RZ, R9 ;  /* 0x00000009ff0f723e */ /* 0x000fe200000010ff */
[----:B------:R-:W-:Y:S01]  /*17820*/  @P4 STG.E.U16 desc[UR36][R6.64+0x1d2], R13 ;  /* 0x0001d20d06004986 */ /* 0x000fe2000c101524 */
[----:B------:R-:W-:-:S03]  /*17830*/  ISETP.GT.AND P4, PT, R0, 0xf1, P2 ;  /* 0x000000f10000780c */ /* 0x000fc60001784270 */
[----:B------:R-:W-:Y:S04]  /*17840*/  @P5 STG.E.U16 desc[UR36][R4.64+0x1e0], R14 ;  /* 0x0001e00e04005986 */ /* 0x000fe8000c101524 */
[----:B------:R-:W-:Y:S01]  /*17850*/  @P6 STG.E.U16 desc[UR36][R4.64+0x1e2], R15 ;  /* 0x0001e20f04006986 */ /* 0x000fe2000c101524 */
[----:B------:R-:W-:Y:S01]  /*17860*/  ISETP.GT.AND P6, PT, R0, 0xf0, P2 ;  /* 0x000000f00000780c */ /* 0x000fe200017c4270 */
[-C--:B-1----:R-:W-:Y:S01]  /*17870*/  FMUL R11, R154, R2.reuse ;  /* 0x000000029a0b7220 */ /* 0x082fe20000400000 */
[----:B------:R-:W-:-:S04]  /*17880*/  FMUL R12, R23, R2 ;  /* 0x00000002170c7220 */ /* 0x000fc80000400000 */
[----:B------:R-:W-:Y:S02]  /*17890*/  F2FP.BF16.F32.PACK_AB R11, RZ, R11 ;  /* 0x0000000bff0b723e */ /* 0x000fe400000010ff */
[----:B------:R-:W-:Y:S02]  /*178a0*/  F2FP.BF16.F32.PACK_AB R12, RZ, R12 ;  /* 0x0000000cff0c723e */ /* 0x000fe400000010ff */
[C---:B------:R-:W-:Y:S02]  /*178b0*/  ISETP.GT.AND P5, PT, R0.reuse, 0xf8, P3 ;  /* 0x000000f80000780c */ /* 0x040fe40001fa4270 */
[----:B------:R-:W-:Y:S01]  /*178c0*/  ISETP.GT.AND P3, PT, R0, 0xf9, P3 ;  /* 0x000000f90000780c */ /* 0x000fe20001f64270 */
[----:B------:R-:W-:Y:S01]  /*178d0*/  @P6 STG.E.U16 desc[UR36][R6.64+0x1e0], R11 ;  /* 0x0001e00b06006986 */ /* 0x000fe2000c101524 */
[----:B------:R-:W-:-:S03]  /*178e0*/  FMUL R10, R22, R2 ;  /* 0x00000002160a7220 */ /* 0x000fc60000400000 */
[----:B------:R0:W-:Y:S01]  /*178f0*/  @P4 STG.E.U16 desc[UR36][R6.64+0x1e2], R12 ;  /* 0x0001e20c06004986 */ /* 0x0001e2000c101524 */
[----:B------:R-:W-:Y:S01]  /*17900*/  ISETP.GT.AND P4, PT, R0, 0xf8, P2 ;  /* 0x000000f80000780c */ /* 0x000fe20001784270 */
[-C--:B------:R-:W-:Y:S01]  /*17910*/  FMUL R9, R21, R2.reuse ;  /* 0x0000000215097220 */ /* 0x080fe20000400000 */
[-C--:B------:R-:W-:Y:S01]  /*17920*/  FMUL R8, R19, R2.reuse ;  /* 0x0000000213087220 */ /* 0x080fe20000400000 */
[----:B------:R-:W-:Y:S01]  /*17930*/  FMUL R3, R20, R2 ;  /* 0x0000000214037220 */ /* 0x000fe20000400000 */
[----:B------:R-:W-:Y:S02]  /*17940*/  F2FP.BF16.F32.PACK_AB R10, RZ, R10 ;  /* 0x0000000aff0a723e */ /* 0x000fe400000010ff */
[----:B------:R-:W-:Y:S02]  /*17950*/  ISETP.GT.AND P2, PT, R0, 0xf9, P2 ;  /* 0x000000f90000780c */ /* 0x000fe40001744270 */
[----:B------:R-:W-:Y:S02]  /*17960*/  F2FP.BF16.F32.PACK_AB R9, RZ, R9 ;  /* 0x00000009ff09723e */ /* 0x000fe400000010ff */
[----:B------:R-:W-:-:S02]  /*17970*/  F2FP.BF16.F32.PACK_AB R8, RZ, R8 ;  /* 0x00000008ff08723e */ /* 0x000fc400000010ff */
[----:B------:R-:W-:Y:S01]  /*17980*/  F2FP.BF16.F32.PACK_AB R3, RZ, R3 ;  /* 0x00000003ff03723e */ /* 0x000fe200000010ff */
[----:B------:R-:W-:Y:S01]  /*17990*/  @P5 STG.E.U16 desc[UR36][R4.64+0x1f0], R10 ;  /* 0x0001f00a04005986 */ /* 0x000fe2000c101524 */
[----:B0-----:R-:W-:Y:S01]  /*179a0*/  PRMT R12, R8, 0x7610, R12 ;  /* 0x00007610080c7816 */ /* 0x001fe2000000000c */
[----:B------:R-:W-:Y:S01]  /*179b0*/  @P4 IMAD.MOV.U32 R8, RZ, RZ, R6 ;  /* 0x000000ffff084224 */ /* 0x000fe200078e0006 */
[----:B------:R-:W-:Y:S01]  /*179c0*/  PRMT R11, R3, 0x7610, R11 ;  /* 0x00007610030b7816 */ /* 0x000fe2000000000b */
[----:B------:R0:W-:Y:S01]  /*179d0*/  @P3 STG.E.U16 desc[UR36][R4.64+0x1f2], R9 ;  /* 0x0001f20904003986 */ /* 0x0001e2000c101524 */
[----:B------:R-:W-:Y:S01]  /*179e0*/  USHF.L.U32 UR12, UR8, 0x8, URZ ;  /* 0x00000008080c7899 */ /* 0x000fe2000800063f */
[----:B------:R-:W-:Y:S01]  /*179f0*/  ISETP.GT.AND P1, PT, R153, 0x80, PT ;  /* 0x000000809900780c */ /* 0x000fe20003f24270 */
[----:B------:R-:W-:Y:S01]  /*17a00*/  USHF.L.U64.HI UR11, UR8, 0x8, UR9 ;  /* 0x00000008080b7899 */ /* 0x000fe20008010209 */
[----:B0-----:R-:W-:-:S03]  /*17a10*/  @P4 IMAD.MOV.U32 R9, RZ, RZ, R7 ;  /* 0x000000ffff094224 */ /* 0x001fc600078e0007 */
[----:B------:R-:W-:Y:S02]  /*17a20*/  MOV R3, UR12 ;  /* 0x0000000c00037c02 */ /* 0x000fe40008000f00 */
[----:B------:R0:W-:Y:S01]  /*17a30*/  @P4 STG.E.U16 desc[UR36][R8.64+0x1f0], R11 ;  /* 0x0001f00b08004986 */ /* 0x0001e2000c101524 */
[C---:B------:R-:W-:Y:S02]  /*17a40*/  ISETP.GT.AND P3, PT, R0.reuse, RZ, P1 ;  /* 0x000000ff0000720c */ /* 0x040fe40000f64270 */
[----:B------:R-:W-:Y:S01]  /*17a50*/  ISETP.GT.AND P4, PT, R0, 0x1, P1 ;  /* 0x000000010000780c */ /* 0x000fe20000f84270 */
[-C--:B------:R-:W-:Y:S01]  /*17a60*/  FMUL R24, R24, R2.reuse ;  /* 0x0000000218187220 */ /* 0x080fe20000400000 */
[----:B------:R-:W-:Y:S01]  /*17a70*/  FMUL R25, R25, R2 ;  /* 0x0000000219197220 */ /* 0x000fe20000400000 */
[----:B0-----:R-:W-:Y:S02]  /*17a80*/  @P2 IMAD.MOV.U32 R8, RZ, RZ, R6 ;  /* 0x000000ffff082224 */ /* 0x001fe400078e0006 */
[----:B------:R-:W-:-:S02]  /*17a90*/  @P2 IMAD.MOV.U32 R9, RZ, RZ, R7 ;  /* 0x000000ffff092224 */ /* 0x000fc400078e0007 */
[----:B------:R-:W-:-:S03]  /*17aa0*/  IMAD.U32 R7, RZ, RZ, UR11 ;  /* 0x0000000bff077e24 */ /* 0x000fc6000f8e00ff */
[----:B------:R0:W-:Y:S01]  /*17ab0*/  @P2 STG.E.U16 desc[UR36][R8.64+0x1f2], R12 ;  /* 0x0001f20c08002986 */ /* 0x0001e2000c101524 */
[C---:B------:R-:W-:Y:S02]  /*17ac0*/  IADD3 R6, P2, P6, R4.reuse, UR5, R3 ;  /* 0x0000000504067c10 */ /* 0x040fe4000fe5e003 */
[----:B------:R-:W-:Y:S02]  /*17ad0*/  IADD3 R4, P5, R4, UR12, RZ ;  /* 0x0000000c04047c10 */ /* 0x000fe4000ffbe0ff */
[----:B------:R-:W-:Y:S02]  /*17ae0*/  IADD3.X R7, R5, UR4, R7, P2, P6 ;  /* 0x0000000405077c10 */ /* 0x000fe400097ec407 */
[----:B------:R-:W-:Y:S02]  /*17af0*/  ISETP.GT.AND P0, PT, R153, 0x88, PT ;  /* 0x000000889900780c */ /* 0x000fe40003f04270 */
[----:B------:R-:W-:Y:S02]  /*17b00*/  F2FP.BF16.F32.PACK_AB R24, RZ, R24 ;  /* 0x00000018ff18723e */ /* 0x000fe400000010ff */
[----:B------:R-:W-:-:S02]  /*17b10*/  IADD3.X R5, R5, UR11, RZ, P5, !PT ;  /* 0x0000000b05057c10 */ /* 0x000fc4000affe4ff */
[----:B------:R-:W-:Y:S02]  /*17b20*/  F2FP.BF16.F32.PACK_AB R25, RZ, R25 ;  /* 0x00000019ff19723e */ /* 0x000fe400000010ff */
[C---:B------:R-:W-:Y:S01]  /*17b30*/  ISETP.GT.AND P2, PT, R0.reuse, RZ, P0 ;  /* 0x000000ff0000720c */ /* 0x040fe20000744270 */
[----:B------:R-:W-:Y:S01]  /*17b40*/  @P3 STG.E.U16 desc[UR36][R4.64], R24 ;  /* 0x0000001804003986 */ /* 0x000fe2000c101524 */
[----:B------:R-:W-:Y:S01]  /*17b50*/  ISETP.GT.AND P3, PT, R0, 0x1, P0 ;  /* 0x000000010000780c */ /* 0x000fe20000764270 */
[-C--:B------:R-:W-:Y:S02]  /*17b60*/  FMUL R26, R26, R2.reuse ;  /* 0x000000021a1a7220 */ /* 0x080fe40000400000 */
[----:B------:R-:W-:Y:S01]  /*17b70*/  @P4 STG.E.U16 desc[UR36][R4.64+0x2], R25 ;  /* 0x0000021904004986 */ /* 0x000fe2000c101524 */
[----:B------:R-:W-:Y:S01]  /*17b80*/  ISETP.GT.AND P4, PT, R0, 0x8, P1 ;  /* 0x000000080000780c */ /* 0x000fe20000f84270 */
[-C--:B------:R-:W-:Y:S01]  /*17b90*/  FMUL R27, R27, R2.reuse ;  /* 0x000000021b1b7220 */ /* 0x080fe20000400000 */
[----:B0-----:R-:W-:Y:S01]  /*17ba0*/  IADD3 R8, P5, R4, UR5, RZ ;  /* 0x0000000504087c10 */ /* 0x001fe2000ffbe0ff */
[----:B------:R-:W-:Y:S01]  /*17bb0*/  FMUL R28, R28, R2 ;  /* 0x000000021c1c7220 */ /* 0x000fe20000400000 */
[----:B------:R-:W-:-:S02]  /*17bc0*/  F2FP.BF16.F32.PACK_AB R26, RZ, R26 ;  /* 0x0000001aff1a723e */ /* 0x000fc400000010ff */
[----:B------:R-:W-:Y:S02]  /*17bd0*/  IADD3.X R9, R5, UR4, RZ, P5, !PT ;  /* 0x0000000405097c10 */ /* 0x000fe4000affe4ff */
[----:B------:R-:W-:Y:S02]  /*17be0*/  F2FP.BF16.F32.PACK_AB R27, RZ, R27 ;  /* 0x0000001bff1b723e */ /* 0x000fe400000010ff */
[----:B------:R-:W-:Y:S01]  /*17bf0*/  F2FP.BF16.F32.PACK_AB R28, RZ, R28 ;  /* 0x0000001cff1c723e */ /* 0x000fe200000010ff */
[----:B------:R-:W-:Y:S01]  /*17c00*/  @P2 STG.E.U16 desc[UR36][R8.64], R26 ;  /* 0x0000001a08002986 */ /* 0x000fe2000c101524 */
[C---:B------:R-:W-:Y:S02]  /*17c10*/  ISETP.GT.AND P5, PT, R0.reuse, 0x9, P1 ;  /* 0x000000090000780c */ /* 0x040fe40000fa4270 */
[C---:B------:R-:W-:Y:S01]  /*17c20*/  ISETP.GT.AND P2, PT, R0.reuse, 0x8, P0 ;  /* 0x000000080000780c */ /* 0x040fe20000744270 */
[----:B------:R-:W-:Y:S01]  /*17c30*/  @P3 STG.E.U16 desc[UR36][R8.64+0x2], R27 ;  /* 0x0000021b08003986 */ /* 0x000fe2000c101524 */
[-C--:B------:R-:W-:Y:S01]  /*17c40*/  FMUL R29, R29, R2.reuse ;  /* 0x000000021d1d7220 */ /* 0x080fe20000400000 */
[----:B------:R-:W-:Y:S01]  /*17c50*/  ISETP.GT.AND P3, PT, R0, 0x9, P0 ;  /* 0x000000090000780c */ /* 0x000fe20000764270 */
[-C--:B------:R-:W-:Y:S01]  /*17c60*/  FMUL R30, R30, R2.reuse ;  /* 0x000000021e1e7220 */ /* 0x080fe20000400000 */
[----:B------:R-:W-:Y:S01]  /*17c70*/  @P4 STG.E.U16 desc[UR36][R4.64+0x10], R28 ;  /* 0x0000101c04004986 */ /* 0x000fe2000c101524 */
[----:B------:R-:W-:Y:S01]  /*17c80*/  ISETP.GT.AND P4, PT, R0, 0x10, P1 ;  /* 0x000000100000780c */ /* 0x000fe20000f84270 */
[-C--:B------:R-:W-:Y:S01]  /*17c90*/  FMUL R31, R31, R2.reuse ;  /* 0x000000021f1f7220 */ /* 0x080fe20000400000 */
[----:B------:R-:W-:Y:S01]  /*17ca0*/  IADD3 R10, P6, R4, UR5, RZ ;  /* 0x00000005040a7c10 */ /* 0x000fe2000ffde0ff */
[----:B------:R-:W-:Y:S01]  /*17cb0*/  FMUL R32, R32, R2 ;  /* 0x0000000220207220 */ /* 0x000fe20000400000 */
[----:B------:R-:W-:-:S02]  /*17cc0*/  F2FP.BF16.F32.PACK_AB R29, RZ, R29 ;  /* 0x0000001dff1d723e */ /* 0x000fc400000010ff */
[----:B------:R-:W-:Y:S02]  /*17cd0*/  F2FP.BF16.F32.PACK_AB R30, RZ, R30 ;  /* 0x0000001eff1e723e */ /* 0x000fe400000010ff */
[----:B------:R-:W-:Y:S02]  /*17ce0*/  IADD3.X R11, R5, UR4, RZ, P6, !PT ;  /* 0x00000004050b7c10 */ /* 0x000fe4000b7fe4ff */
[----:B------:R-:W-:Y:S01]  /*17cf0*/  F2FP.BF16.F32.PACK_AB R31, RZ, R31 ;  /* 0x0000001fff1f723e */ /* 0x000fe200000010ff */
[----:B------:R-:W-:Y:S01]  /*17d00*/  @P5 STG.E.U16 desc[UR36][R4.64+0x12], R29 ;  /* 0x0000121d04005986 */ /* 0x000fe2000c101524 */
[----:B------:R-:W-:Y:S02]  /*17d10*/  F2FP.BF16.F32.PACK_AB R32, RZ, R32 ;  /* 0x00000020ff20723e */ /* 0x000fe400000010ff */
[C---:B------:R-:W-:Y:S01]  /*17d20*/  ISETP.GT.AND P5, PT, R0.reuse, 0x11, P1 ;  /* 0x000000110000780c */ /* 0x040fe20000fa4270 */
[----:B------:R-:W-:Y:S01]  /*17d30*/  @P2 STG.E.U16 desc[UR36][R10.64+0x10], R30 ;  /* 0x0000101e0a002986 */ /* 0x000fe2000c101524 */
[----:B------:R-:W-:Y:S01]  /*17d40*/  ISETP.GT.AND P2, PT, R0, 0x10, P0 ;  /* 0x000000100000780c */ /* 0x000fe20000744270 */
[----:B------:R-:W-:-:S02]  /*17d50*/  FMUL R33, R33, R2 ;  /* 0x0000000221217220 */ /* 0x000fc40000400000 */
[----:B------:R-:W-:Y:S01]  /*17d60*/  @P3 STG.E.U16 desc[UR36][R6.64+0x12], R31 ;  /* 0x0000121f06003986 */ /* 0x000fe2000c101524 */
[----:B------:R-:W-:Y:S01]  /*17d70*/  ISETP.GT.AND P3, PT, R0, 0x11, P0 ;  /* 0x000000110000780c */ /* 0x000fe20000764270 */
[-C--:B------:R-:W-:Y:S02]  /*17d80*/  FMUL R34, R34, R2.reuse ;  /* 0x0000000222227220 */ /* 0x080fe40000400000 */
[----:B------:R-:W-:Y:S01]  /*17d90*/  @P4 STG.E.U16 desc[UR36][R4.64+0x20], R32 ;  /* 0x0000202004004986 */ /* 0x000fe2000c101524 */
[----:B------:R-:W-:Y:S01]  /*17da0*/  ISETP.GT.AND P4, PT, R0, 0x18, P1 ;  /* 0x000000180000780c */ /* 0x000fe20000f84270 */
[-C--:B------:R-:W-:Y:S01]  /*17db0*/  FMUL R35, R35, R2.reuse ;  /* 0x0000000223237220 */ /* 0x080fe20000400000 */
[----:B------:R-:W-:Y:S01]  /*17dc0*/  FMUL R36, R36, R2 ;  /* 0x0000000224247220 */ /* 0x000fe20000400000 */
[----:B------:R-:W-:Y:S02]  /*17dd0*/  F2FP.BF16.F32.PACK_AB R33, RZ, R33 ;  /* 0x00000021ff21723e */ /* 0x000fe400000010ff */
[----:B------:R-:W-:-:S02]  /*17de0*/  F2FP.BF16.F32.PACK_AB R34, RZ, R34 ;  /* 0x00000022ff22723e */ /* 0x000fc400000010ff */
[----:B------:R-:W-:Y:S01]  /*17df0*/  F2FP.BF16.F32.PACK_AB R35, RZ, R35 ;  /* 0x00000023ff23723e */ /* 0x000fe200000010ff */
[----:B------:R-:W-:Y:S01]  /*17e00*/  @P5 STG.E.U16 desc[UR36][R4.64+0x22], R33 ;  /* 0x0000222104005986 */ /* 0x000fe2000c101524 */
[----:B------:R-:W-:Y:S02]  /*17e10*/  F2FP.BF16.F32.PACK_AB R36, RZ, R36 ;  /* 0x00000024ff24723e */ /* 0x000fe400000010ff */
[C---:B------:R-:W-:Y:S01]  /*17e20*/  ISETP.GT.AND P5, PT, R0.reuse, 0x19, P1 ;  /* 0x000000190000780c */ /* 0x040fe20000fa4270 */
[----:B------:R-:W-:Y:S01]  /*17e30*/  @P2 STG.E.U16 desc[UR36][R6.64+0x20], R34 ;  /* 0x0000202206002986 */ /* 0x000fe2000c101524 */
[C---:B------:R-:W-:Y:S01]  /*17e40*/  ISETP.GT.AND P2, PT, R0.reuse, 0x18, P0 ;  /* 0x000000180000780c */ /* 0x040fe20000744270 */
[-C--:B------:R-:W-:Y:S02]  /*17e50*/  FMUL R37, R37, R2.reuse ;  /* 0x0000000225257220 */ /* 0x080fe40000400000 */
[----:B------:R-:W-:Y:S01]  /*17e60*/  @P3 STG.E.U16 desc[UR36][R6.64+0x22], R35 ;  /* 0x0000222306003986 */ /* 0x000fe2000c101524 */
[----:B------:R-:W-:Y:S01]  /*17e70*/  ISETP.GT.AND P3, PT, R0, 0x19, P0 ;  /* 0x000000190000780c */ /* 0x000fe20000764270 */
[----:B------:R-:W-:-:S02]  /*17e80*/  FMUL R38, R38, R2 ;  /* 0x0000000226267220 */ /* 0x000fc40000400000 */
[----:B------:R-:W-:Y:S01]  /*17e90*/  @P4 STG.E.U16 desc[UR36][R4.64+0x30], R36 ;  /* 0x0000302404004986 */ /* 0x000fe2000c101524 */
[----:B------:R-:W-:Y:S01]  /*17ea0*/  ISETP.GT.AND P4, PT, R0, 0x20, P1 ;  /* 0x000000200000780c */ /* 0x000fe20000f84270 */
[-C--:B------:R-:W-:Y:S01]  /*17eb0*/  FMUL R39, R39, R2.reuse ;  /* 0x0000000227277220 */ /* 0x080fe20000400000 */
[----:B------:R-:W-:Y:S01]  /*17ec0*/  FMUL R40, R40, R2 ;  /* 0x0000000228287220 */ /* 0x000fe20000400000 */
[----:B------:R-:W-:Y:S02]  /*17ed0*/  F2FP.BF16.F32.PACK_AB R37, RZ, R37 ;  /* 0x00000025ff25723e */ /* 0x000fe400000010ff */
[----:B------:R-:W-:Y:S02]  /*17ee0*/  F2FP.BF16.F32.PACK_AB R38, RZ, R38 ;  /* 0x00000026ff26723e */ /* 0x000fe400000010ff */
[----:B------:R-:W-:Y:S01]  /*17ef0*/  F2FP.BF16.F32.PACK_AB R39, RZ, R39 ;  /* 0x00000027ff27723e */ /* 0x000fe200000010ff */
[----:B------:R-:W-:Y:S01]  /*17f00*/  @P5 STG.E.U16 desc[UR36][R4.64+0x32], R37 ;  /* 0x0000322504005986 */ /* 0x000fe2000c101524 */
[----:B------:R-:W-:-:S02]  /*17f10*/  F2FP.BF16.F32.PACK_AB R40, RZ, R40 ;  /* 0x00000028ff28723e */ /* 0x000fc400000010ff */
[C---:B------:R-:W-:Y:S01]  /*17f20*/  ISETP.GT.AND P5, PT, R0.reuse, 0x21, P1 ;  /* 0x000000210000780c */ /* 0x040fe20000fa4270 */
[----:B------:R-:W-:Y:S01]  /*17f30*/  @P2 STG.E.U16 desc[UR36][R6.64+0x30], R38 ;  /* 0x0000302606002986 */ /* 0x000fe2000c101524 */
[C---:B------:R-:W-:Y:S01]  /*17f40*/  ISETP.GT.AND P2, PT, R0.reuse, 0x20, P0 ;  /* 0x000000200000780c */ /* 0x040fe20000744270 */
[-C--:B------:R-:W-:Y:S02]  /*17f50*/  FMUL R41, R41, R2.reuse ;  /* 0x0000000229297220 */ /* 0x080fe40000400000 */
[----:B------:R-:W-:Y:S01]  /*17f60*/  @P3 STG.E.U16 desc[UR36][R6.64+0x32], R39 ;  /* 0x0000322706003986 */ /* 0x000fe2000c101524 */
[----:B------:R-:W-:Y:S01]  /*17f70*/  ISETP.GT.AND P3, PT, R0, 0x21, P0 ;  /* 0x000000210000780c */ /* 0x000fe20000764270 */
[-C--:B------:R-:W-:Y:S02]  /*17f80*/  FMUL R42, R42, R2.reuse ;  /* 0x000000022a2a7220 */ /* 0x080fe40000400000 */
[----:B------:R-:W-:Y:S01]  /*17f90*/  @P4 STG.E.U16 desc[UR36][R4.64+0x40], R40 ;  /* 0x0000402804004986 */ /* 0x000fe2000c101524 */
[----:B------:R-:W-:Y:S01]  /*17fa0*/  ISETP.GT.AND P4, PT, R0, 0x28, P1 ;  /* 0x000000280000780c */ /* 0x000fe20000f84270 */
[-C--:B------:R-:W-:Y:S01]  /*17fb0*/  FMUL R43, R43, R2.reuse ;  /* 0x000000022b2b7220 */ /* 0x080fe20000400000 */
[----:B------:R-:W-:Y:S01]  /*17fc0*/  FMUL R44, R44, R2 ;  /* 0x000000022c2c7220 */ /* 0x000fe20000400000 */
[----:B------:R-:W-:-:S02]  /*17fd0*/  F2FP.BF16.F32.PACK_AB R41, RZ, R41 ;  /* 0x00000029ff29723e */ /* 0x000fc400000010ff */
[----:B------:R-:W-:Y:S02]  /*17fe0*/  F2FP.BF16.F32.PACK_AB R42, RZ, R42 ;  /* 0x0000002aff2a723e */ /* 0x000fe400000010ff */
        /* <DEDUP_REMOVED lines=357> */
[----:B------:R-:W-:Y:S01]  /*19640*/  ISETP.GT.AND P2, PT, R0, 0xd8, P0 ;  /* 0x000000d80000780c */ /* 0x000fe20000744270 */
[-C--:B------:R-:W-:Y:S02]  /*19650*/  FMUL R133, R133, R2.reuse ;  /* 0x0000000285857220 */ /* 0x080fe40000400000 */
[----:B------:R-:W-:Y:S01]  /*19660*/  @P3 STG.E.U16 desc[UR36][R6.64+0x1a2], R131 ;  /* 0x0001a28306003986 */ /* 0x000fe2000c101524 */
[----:B------:R-:W-:-:S03]  /*19670*/  FMUL R134, R134, R2 ;  /* 0x0000000286867220 */ /* 0x000fc60000400000 */
[----:B------:R-:W-:Y:S01]  /*19680*/  @P4 STG.E.U16 desc[UR36][R4.64+0x1b0], R132 ;  /* 0x0001b08404004986 */ /* 0x000fe2000c101524 */
[C---:B------:R-:W-:Y:S01]  /*19690*/  ISETP.GT.AND P4, PT, R0.reuse, 0xd9, P0 ;  /* 0x000000d90000780c */ /* 0x040fe20000784270 */
[----:B------:R-:W-:Y:S01]  /*196a0*/  FMUL R135, R135, R2 ;  /* 0x0000000287877220 */ /* 0x000fe20000400000 */
[----:B------:R-:W-:Y:S02]  /*196b0*/  F2FP.BF16.F32.PACK_AB R133, RZ, R133 ;  /* 0x00000085ff85723e */ /* 0x000fe400000010ff */
[----:B------:R-:W-:Y:S02]  /*196c0*/  F2FP.BF16.F32.PACK_AB R134, RZ, R134 ;  /* 0x00000086ff86723e */ /* 0x000fe400000010ff */
[----:B------:R-:W-:Y:S01]  /*196d0*/  F2FP.BF16.F32.PACK_AB R135, RZ, R135 ;  /* 0x00000087ff87723e */ /* 0x000fe200000010ff */
[----:B------:R-:W-:Y:S01]  /*196e0*/  @P5 STG.E.U16 desc[UR36][R4.64+0x1b2], R133 ;  /* 0x0001b28504005986 */ /* 0x000fe2000c101524 */
[----:B------:R-:W-:-:S03]  /*196f0*/  ISETP.GT.AND P5, PT, R0, 0xe0, P1 ;  /* 0x000000e00000780c */ /* 0x000fc60000fa4270 */
[----:B------:R-:W-:Y:S01]  /*19700*/  @P2 STG.E.U16 desc[UR36][R6.64+0x1b0], R134 ;  /* 0x0001b08606002986 */ /* 0x000fe2000c101524 */
[----:B------:R-:W-:Y:S01]  /*19710*/  ISETP.GT.AND P2, PT, R0, 0xe1, P1 ;  /* 0x000000e10000780c */ /* 0x000fe20000f44270 */
[-C--:B------:R-:W-:Y:S01]  /*19720*/  FMUL R136, R136, R2.reuse ;  /* 0x0000000288887220 */ /* 0x080fe20000400000 */
[C---:B------:R-:W-:Y:S01]  /*19730*/  ISETP.GT.AND P3, PT, R0.reuse, 0xe0, P0 ;  /* 0x000000e00000780c */ /* 0x040fe20000764270 */
[----:B------:R-:W-:Y:S01]  /*19740*/  @P4 STG.E.U16 desc[UR36][R6.64+0x1b2], R135 ;  /* 0x0001b28706004986 */ /* 0x000fe2000c101524 */
[-C--:B------:R-:W-:Y:S01]  /*19750*/  FMUL R137, R137, R2.reuse ;  /* 0x0000000289897220 */ /* 0x080fe20000400000 */
[----:B------:R-:W-:Y:S01]  /*19760*/  ISETP.GT.AND P4, PT, R0, 0xe1, P0 ;  /* 0x000000e10000780c */ /* 0x000fe20000784270 */
[-C--:B------:R-:W-:Y:S01]  /*19770*/  FMUL R138, R138, R2.reuse ;  /* 0x000000028a8a7220 */ /* 0x080fe20000400000 */
[----:B------:R-:W-:Y:S01]  /*19780*/  FMUL R139, R139, R2 ;  /* 0x000000028b8b7220 */ /* 0x000fe20000400000 */
[----:B------:R-:W-:Y:S02]  /*19790*/  F2FP.BF16.F32.PACK_AB R136, RZ, R136 ;  /* 0x00000088ff88723e */ /* 0x000fe400000010ff */
[----:B------:R-:W-:-:S02]  /*197a0*/  F2FP.BF16.F32.PACK_AB R137, RZ, R137 ;  /* 0x00000089ff89723e */ /* 0x000fc400000010ff */
[----:B------:R-:W-:Y:S02]  /*197b0*/  F2FP.BF16.F32.PACK_AB R138, RZ, R138 ;  /* 0x0000008aff8a723e */ /* 0x000fe400000010ff */
[----:B------:R-:W-:Y:S01]  /*197c0*/  F2FP.BF16.F32.PACK_AB R139, RZ, R139 ;  /* 0x0000008bff8b723e */ /* 0x000fe200000010ff */
[----:B------:R-:W-:Y:S01]  /*197d0*/  @P5 STG.E.U16 desc[UR36][R4.64+0x1c0], R136 ;  /* 0x0001c08804005986 */ /* 0x000fe2000c101524 */
[----:B------:R-:W-:-:S03]  /*197e0*/  ISETP.GT.AND P5, PT, R0, 0xe9, P1 ;  /* 0x000000e90000780c */ /* 0x000fc60000fa4270 */
[----:B------:R-:W-:Y:S01]  /*197f0*/  @P2 STG.E.U16 desc[UR36][R4.64+0x1c2], R137 ;  /* 0x0001c28904002986 */ /* 0x000fe2000c101524 */
[C---:B------:R-:W-:Y:S02]  /*19800*/  ISETP.GT.AND P2, PT, R0.reuse, 0xe8, P1 ;  /* 0x000000e80000780c */ /* 0x040fe40000f44270 */
[C---:B------:R-:W-:Y:S01]  /*19810*/  ISETP.GT.AND P6, PT, R0.reuse, 0xe8, P0 ;  /* 0x000000e80000780c */ /* 0x040fe200007c4270 */
[----:B------:R-:W-:Y:S01]  /*19820*/  @P3 STG.E.U16 desc[UR36][R6.64+0x1c0], R138 ;  /* 0x0001c08a06003986 */ /* 0x000fe2000c101524 */
[----:B------:R-:W-:Y:S01]  /*19830*/  ISETP.GT.AND P3, PT, R0, 0xe9, P0 ;  /* 0x000000e90000780c */ /* 0x000fe20000764270 */
[-C--:B------:R-:W-:Y:S01]  /*19840*/  FMUL R140, R140, R2.reuse ;  /* 0x000000028c8c7220 */ /* 0x080fe20000400000 */
[-C--:B------:R-:W-:Y:S01]  /*19850*/  FMUL R141, R141, R2.reuse ;  /* 0x000000028d8d7220 */ /* 0x080fe20000400000 */
[----:B------:R-:W-:Y:S01]  /*19860*/  @P4 STG.E.U16 desc[UR36][R6.64+0x1c2], R139 ;  /* 0x0001c28b06004986 */ /* 0x000fe2000c101524 */
[----:B------:R-:W-:Y:S01]  /*19870*/  ISETP.GT.AND P4, PT, R0, 0xf0, P1 ;  /* 0x000000f00000780c */ /* 0x000fe20000f84270 */
[-C--:B------:R-:W-:Y:S01]  /*19880*/  FMUL R142, R142, R2.reuse ;  /* 0x000000028e8e7220 */ /* 0x080fe20000400000 */
[-C--:B------:R-:W-:Y:S01]  /*19890*/  FMUL R143, R143, R2.reuse ;  /* 0x000000028f8f7220 */ /* 0x080fe20000400000 */
[----:B------:R-:W-:Y:S01]  /*198a0*/  FMUL R144, R144, R2 ;  /* 0x0000000290907220 */ /* 0x000fe20000400000 */
[----:B------:R-:W-:-:S02]  /*198b0*/  F2FP.BF16.F32.PACK_AB R140, RZ, R140 ;  /* 0x0000008cff8c723e */ /* 0x000fc400000010ff */
[----:B------:R-:W-:Y:S02]  /*198c0*/  F2FP.BF16.F32.PACK_AB R141, RZ, R141 ;  /* 0x0000008dff8d723e */ /* 0x000fe400000010ff */
[----:B------:R-:W-:Y:S02]  /*198d0*/  F2FP.BF16.F32.PACK_AB R142, RZ, R142 ;  /* 0x0000008eff8e723e */ /* 0x000fe400000010ff */
[----:B------:R-:W-:Y:S02]  /*198e0*/  F2FP.BF16.F32.PACK_AB R143, RZ, R143 ;  /* 0x0000008fff8f723e */ /* 0x000fe400000010ff */
[----:B------:R-:W-:Y:S01]  /*198f0*/  F2FP.BF16.F32.PACK_AB R144, RZ, R144 ;  /* 0x00000090ff90723e */ /* 0x000fe200000010ff */
[----:B------:R-:W-:Y:S01]  /*19900*/  @P2 STG.E.U16 desc[UR36][R4.64+0x1d0], R140 ;  /* 0x0001d08c04002986 */ /* 0x000fe2000c101524 */
[----:B------:R-:W-:-:S03]  /*19910*/  ISETP.GT.AND P2, PT, R0, 0xf1, P1 ;  /* 0x000000f10000780c */ /* 0x000fc60000f44270 */
[----:B------:R-:W-:Y:S01]  /*19920*/  @P5 STG.E.U16 desc[UR36][R4.64+0x1d2], R141 ;  /* 0x0001d28d04005986 */ /* 0x000fe2000c101524 */
[----:B------:R-:W-:-:S03]  /*19930*/  ISETP.GT.AND P5, PT, R0, 0xf0, P0 ;  /* 0x000000f00000780c */ /* 0x000fc600007a4270 */
[----:B------:R-:W-:Y:S01]  /*19940*/  @P6 STG.E.U16 desc[UR36][R6.64+0x1d0], R142 ;  /* 0x0001d08e06006986 */ /* 0x000fe2000c101524 */
[----:B------:R-:W-:-:S03]  /*19950*/  FMUL R145, R145, R2 ;  /* 0x0000000291917220 */ /* 0x000fc60000400000 */
[----:B------:R-:W-:Y:S01]  /*19960*/  @P3 STG.E.U16 desc[UR36][R6.64+0x1d2], R143 ;  /* 0x0001d28f06003986 */ /* 0x000fe2000c101524 */
[----:B------:R-:W-:-:S03]  /*19970*/  ISETP.GT.AND P3, PT, R0, 0xf8, P1 ;  /* 0x000000f80000780c */ /* 0x000fc60000f64270 */
[----:B------:R-:W-:Y:S01]  /*19980*/  @P4 STG.E.U16 desc[UR36][R4.64+0x1e0], R144 ;  /* 0x0001e09004004986 */ /* 0x000fe2000c101524 */
[----:B------:R-:W-:Y:S01]  /*19990*/  ISETP.GT.AND P4, PT, R0, 0xf1, P0 ;  /* 0x000000f10000780c */ /* 0x000fe20000784270 */
[-C--:B------:R-:W-:Y:S01]  /*199a0*/  FMUL R146, R146, R2.reuse ;  /* 0x0000000292927220 */ /* 0x080fe20000400000 */
[C---:B------:R-:W-:Y:S01]  /*199b0*/  ISETP.GT.AND P1, PT, R0.reuse, 0xf9, P1 ;  /* 0x000000f90000780c */ /* 0x040fe20000f24270 */
[-C--:B------:R-:W-:Y:S01]  /*199c0*/  FMUL R147, R147, R2.reuse ;  /* 0x0000000293937220 */ /* 0x080fe20000400000 */
[----:B------:R-:W-:Y:S01]  /*199d0*/  ISETP.GT.AND P6, PT, R0, 0xf8, P0 ;  /* 0x000000f80000780c */ /* 0x000fe200007c4270 */
[-C--:B------:R-:W-:Y:S01]  /*199e0*/  FMUL R148, R148, R2.reuse ;  /* 0x0000000294947220 */ /* 0x080fe20000400000 */
[----:B------:R-:W-:Y:S01]  /*199f0*/  FMUL R149, R149, R2 ;  /* 0x0000000295957220 */ /* 0x000fe20000400000 */
[----:B------:R-:W-:Y:S02]  /*19a00*/  F2FP.BF16.F32.PACK_AB R145, RZ, R145 ;  /* 0x00000091ff91723e */ /* 0x000fe400000010ff */
[----:B------:R-:W-:-:S02]  /*19a10*/  F2FP.BF16.F32.PACK_AB R146, RZ, R146 ;  /* 0x00000092ff92723e */ /* 0x000fc400000010ff */
[----:B------:R-:W-:Y:S02]  /*19a20*/  ISETP.GT.AND P0, PT, R0, 0xf9, P0 ;  /* 0x000000f90000780c */ /* 0x000fe40000704270 */
[----:B------:R-:W-:Y:S01]  /*19a30*/  F2FP.BF16.F32.PACK_AB R147, RZ, R147 ;  /* 0x00000093ff93723e */ /* 0x000fe200000010ff */
[----:B------:R-:W-:Y:S01]  /*19a40*/  FMUL R150, R150, R2 ;  /* 0x0000000296967220 */ /* 0x000fe20000400000 */
[----:B------:R-:W-:Y:S02]  /*19a50*/  F2FP.BF16.F32.PACK_AB R148, RZ, R148 ;  /* 0x00000094ff94723e */ /* 0x000fe400000010ff */
[----:B------:R-:W-:Y:S01]  /*19a60*/  F2FP.BF16.F32.PACK_AB R149, RZ, R149 ;  /* 0x00000095ff95723e */ /* 0x000fe200000010ff */
[----:B------:R-:W-:Y:S01]  /*19a70*/  FMUL R151, R151, R2 ;  /* 0x0000000297977220 */ /* 0x000fe20000400000 */
[----:B------:R-:W-:Y:S01]  /*19a80*/  @P2 STG.E.U16 desc[UR36][R4.64+0x1e2], R145 ;  /* 0x0001e29104002986 */ /* 0x000fe2000c101524 */
[----:B------:R-:W-:-:S03]  /*19a90*/  F2FP.BF16.F32.PACK_AB R150, RZ, R150 ;  /* 0x00000096ff96723e */ /* 0x000fc600000010ff */
[----:B------:R-:W-:Y:S01]  /*19aa0*/  @P5 STG.E.U16 desc[UR36][R6.64+0x1e0], R146 ;  /* 0x0001e09206005986 */ /* 0x000fe2000c101524 */
[----:B------:R-:W-:-:S03]  /*19ab0*/  F2FP.BF16.F32.PACK_AB R151, RZ, R151 ;  /* 0x00000097ff97723e */ /* 0x000fc600000010ff */
[----:B------:R-:W-:Y:S04]  /*19ac0*/  @P4 STG.E.U16 desc[UR36][R6.64+0x1e2], R147 ;  /* 0x0001e29306004986 */ /* 0x000fe8000c101524 */
[----:B------:R-:W-:Y:S04]  /*19ad0*/  @P3 STG.E.U16 desc[UR36][R4.64+0x1f0], R148 ;  /* 0x0001f09404003986 */ /* 0x000fe8000c101524 */
[----:B------:R0:W-:Y:S02]  /*19ae0*/  @P1 STG.E.U16 desc[UR36][R4.64+0x1f2], R149 ;  /* 0x0001f29504001986 */ /* 0x0001e4000c101524 */
[----:B0-----:R-:W-:Y:S01]  /*19af0*/  @P6 MOV R4, R6 ;  /* 0x0000000600046202 */ /* 0x001fe20000000f00 */
[----:B------:R-:W-:-:S05]  /*19b00*/  @P6 IMAD.MOV.U32 R5, RZ, RZ, R7 ;  /* 0x000000ffff056224 */ /* 0x000fca00078e0007 */
[----:B------:R0:W-:Y:S04]  /*19b10*/  @P6 STG.E.U16 desc[UR36][R4.64+0x1f0], R150 ;  /* 0x0001f09604006986 */ /* 0x0001e8000c101524 */
[----:B------:R0:W-:Y:S02]  /*19b20*/  @P0 STG.E.U16 desc[UR36][R6.64+0x1f2], R151 ;  /* 0x0001f29706000986 */ /* 0x0001e4000c101524 */
.L_x_542:
[----:B------:R-:W-:Y:S05]  /*19b30*/  BSYNC B0 ;  /* 0x0000000000007941 */ /* 0x000fea0003800000 */
.L_x_34:
[----:B0-----:R-:W2:Y:S04]  /*19b40*/  LDL.LU R5, [R1+0x200] ;  /* 0x0002000001057983 */ /* 0x001ea80000300800 */
[----:B------:R-:W2:Y:S01]  /*19b50*/  LDL.LU R4, [R1+0x204] ;  /* 0x0002040001047983 */ /* 0x000ea20000300800 */
[----:B------:R-:W-:Y:S01]  /*19b60*/  ULDC UR4, c[0x0][0xc] ;  /* 0x0000030000047ab9 */ /* 0x000fe20000000800 */
[----:B------:R-:W-:Y:S01]  /*19b70*/  ULDC UR5, c[0x0][0x10] ;  /* 0x0000040000057ab9 */ /* 0x000fe20000000800 */
[----:B-----5:R-:W2:Y:S01]  /*19b80*/  LDC R3, c[0x0][0x14] ;  /* 0x00000500ff037b82 */ /* 0x020ea20000000800 */
[----:B------:R-:W-:Y:S01]  /*19b90*/  UIMAD.WIDE.U32 UR4, UR4, UR5, URZ ;  /* 0x00000005040472a5 */ /* 0x000fe2000f8e003f */
[----:B----4-:R-:W-:Y:S01]  /*19ba0*/  PRMT R0, RZ, 0x7610, R0 ;  /* 0x00007610ff007816 */ /* 0x010fe20000000000 */
[----:B------:R-:W-:Y:S01]  /*19bb0*/  UMOV UR42, 0xffffffff ;  /* 0xffffffff002a7882 */ /* 0x000fe20000000000 */
[----:B------:R-:W-:-:S03]  /*19bc0*/  UMOV UR43, 0xffffffff ;  /* 0xffffffff002b7882 */ /* 0x000fc60000000000 */
[----:B--2---:R-:W-:-:S04]  /*19bd0*/  IMAD.WIDE.U32 R4, R3, UR4, R4 ;  /* 0x0000000403047c25 */ /* 0x004fc8000f8e0004 */
[----:B------:R-:W-:Y:S01]  /*19be0*/  IMAD R3, R3, UR5, RZ ;  /* 0x0000000503037c24 */ /* 0x000fe2000f8e02ff */
[----:B------:R-:W-:Y:S01]  /*19bf0*/  ULDC.64 UR4, c[0x0][0x650] ;  /* 0x0001940000047ab9 */ /* 0x000fe20000000a00 */
[----:B------:R-:W-:Y:S01]  /*19c00*/  IMAD.MOV.U32 R7, RZ, RZ, R4 ;  /* 0x000000ffff077224 */ /* 0x000fe200078e0004 */
[----:B------:R-:W-:Y:S01]  /*19c10*/  ISETP.GE.U32.AND P0, PT, R4, UR4, PT ;  /* 0x0000000404007c0c */ /* 0x000fe2000bf06070 */
[----:B------:R-:W-:-:S05]  /*19c20*/  IMAD.IADD R6, R5, 0x1, R3 ;  /* 0x0000000105067824 */ /* 0x000fca00078e0203 */
[----:B------:R0:W-:Y:S01]  /*19c30*/  STL [R1+0x200], R6 ;  /* 0x0002000601007387 */ /* 0x0001e20000100800 */
[----:B------:R-:W-:-:S03]  /*19c40*/  ISETP.GE.U32.AND.EX P0, PT, R6, UR5, PT, P0 ;  /* 0x0000000506007c0c */ /* 0x000fc6000bf06100 */
[----:B------:R0:W-:Y:S10]  /*19c50*/  STL [R1+0x204], R7 ;  /* 0x0002040701007387 */ /* 0x0001f40000100800 */
[----:B0-----:R-:W-:Y:S05]  /*19c60*/  @P0 BRA `(.L_x_543) ;  /* 0x0000000400880947 */ /* 0x001fea0003800000 */
[----:B------:R-:W0:Y:S01]  /*19c70*/  S2UR UR6, SR_CTAID.X ;  /* 0x00000000000679c3 */ /* 0x000e220000002500 */
[----:B------:R-:W-:Y:S01]  /*19c80*/  ULDC.64 UR12, c[0x0][0x628] ;  /* 0x00018a00000c7ab9 */ /* 0x000fe20000000a00 */
[----:B------:R-:W-:Y:S01]  /*19c90*/  ULDC UR4, c[0x0][0x150] ;  /* 0x0000540000047ab9 */ /* 0x000fe20000000800 */
[----:B------:R-:W-:Y:S01]  /*19ca0*/  ISETP.NE.U32.AND P0, PT, RZ, UR12, PT ;  /* 0x0000000cff007c0c */ /* 0x000fe2000bf05070 */
[----:B------:R-:W-:Y:S01]  /*19cb0*/  ULDC UR15, c[0x0][0x630] ;  /* 0x00018c00000f7ab9 */ /* 0x000fe20000000800 */
[C---:B------:R-:W-:Y:S01]  /*19cc0*/  R2UR UR16, R7.reuse ;  /* 0x00000000071072ca */ /* 0x040fe200000e0000 */
[----:B------:R-:W-:Y:S01]  /*19cd0*/  ULDC UR19, c[0x0][0x154] ;  /* 0x0000550000137ab9 */ /* 0x000fe20000000800 */
[----:B------:R-:W-:Y:S01]  /*19ce0*/  ISETP.NE.AND.EX P0, PT, RZ, UR13, PT, P0 ;  /* 0x0000000dff007c0c */ /* 0x000fe2000bf05300 */
[----:B------:R-:W2:Y:S01]  /*19cf0*/  S2UR UR18, SR_CTAID.Y ;  /* 0x00000000001279c3 */ /* 0x000ea20000002600 */
[----:B------:R-:W-:Y:S02]  /*19d00*/  R2UR UR17, R6 ;  /* 0x00000000061172ca */ /* 0x000fe400000e0000 */
[----:B------:R-:W-:-:S02]  /*19d10*/  R2UR UR10, R7 ;  /* 0x00000000070a72ca */ /* 0x000fc400000e0000 */
[----:B------:R-:W-:Y:S02]  /*19d20*/  R2UR UR11, R6 ;  /* 0x00000000060b72ca */ /* 0x000fe400000e0000 */
[----:B0-----:R-:W-:-:S05]  /*19d30*/  I2FP.F32.U32 R0, UR6 ;  /* 0x0000000600007c45 */ /* 0x001fca0008201000 */
[----:B------:R-:W-:-:S04]  /*19d40*/  FMUL R0, R0, UR4 ;  /* 0x0000000400007c20 */ /* 0x000fc80008400000 */
[----:B------:R0:W4:Y:S01]  /*19d50*/  F2I.U32.TRUNC.NTZ R3, R0 ;  /* 0x0000000000037305 */ /* 0x000122000020f000 */
[----:B--2---:R-:W-:Y:S05]  /*19d60*/  @!P0 BRA `(.L_x_544) ;  /* 0x0000000000308947 */ /* 0x004fea0003800000 */
        /* <DEDUP_REMOVED lines=12> */
.L_x_544:
[----:B------:R-:W-:Y:S01]  /*19e30*/  USHF.R.U64 UR43, UR10, UR15, UR11 ;  /* 0x0000000f0a2b7299 */ /* 0x000fe2000800120b */
[----:B0-----:R-:W-:Y:S01]  /*19e40*/  I2FP.F32.U32 R0, UR18 ;  /* 0x0000001200007c45 */ /* 0x001fe20008201000 */
[----:B------:R-:W-:Y:S02]  /*19e50*/  USHF.R.U32.HI UR4, URZ, UR15, UR11 ;  /* 0x0000000f3f047299 */ /* 0x000fe4000801160b */
[----:B------:R-:W-:Y:S02]  /*19e60*/  UIADD3 UR10, UP0, URZ, -UR43, URZ ;  /* 0x8000002b3f0a7290 */ /* 0x000fe4000ff1e03f */
[----:B------:R-:W-:Y:S01]  /*19e70*/  FMUL R0, R0, UR19 ;  /* 0x0000001300007c20 */ /* 0x000fe20008400000 */
[----:B------:R-:W-:Y:S01]  /*19e80*/  ULDC.64 UR12, c[0x0][0x620] ;  /* 0x00018800000c7ab9 */ /* 0x000fe20000000a00 */
[----:B------:R-:W-:Y:S01]  /*19e90*/  UIADD3.X UR4, URZ, ~UR4, URZ, UP0, !UPT ;  /* 0x800000043f047290 */ /* 0x000fe200087fe43f */
[----:B------:R-:W-:Y:S01]  /*19ea0*/  UMOV UR8, UR16 ;  /* 0x0000001000087c82 */ /* 0x000fe20008000000 */
[----:B------:R-:W-:-:S02]  /*19eb0*/  UMOV UR9, UR17 ;  /* 0x0000001100097c82 */ /* 0x000fc40008000000 */
[----:B------:R-:W-:Y:S01]  /*19ec0*/  UIMAD UR4, UR4, UR12, URZ ;  /* 0x0000000c040472a4 */ /* 0x000fe2000f8e023f */
[----:B------:R-:W0:Y:S01]  /*19ed0*/  F2I.U32.TRUNC.NTZ R0, R0 ;  /* 0x0000000000007305 */ /* 0x000e22000020f000 */
[----:B------:R-:W-:Y:S01]  /*19ee0*/  UIMAD.WIDE.U32 UR8, UR10, UR12, UR8 ;  /* 0x0000000c0a0872a5 */ /* 0x000fe2000f8e0008 */
[----:B----4-:R-:W-:Y:S01]  /*19ef0*/  R2UR UR12, R3 ;  /* 0x00000000030c72ca */ /* 0x010fe200000e0000 */
[----:B------:R-:W-:Y:S01]  /*19f00*/  UIMAD UR10, UR10, UR13, UR4 ;  /* 0x0000000d0a0a72a4 */ /* 0x000fe2000f8e0204 */
[----:B------:R-:W-:Y:S01]  /*19f10*/  ULDC UR11, c[0x0][0x618] ;  /* 0x00018600000b7ab9 */ /* 0x000fe20000000800 */
[----:B------:R-:W-:Y:S02]  /*19f20*/  ULDC UR21, c[0x0][0x658] ;  /* 0x0001960000157ab9 */ /* 0x000fe40000000800 */
[----:B------:R-:W-:Y:S01]  /*19f30*/  UIADD3 UR9, UR9, UR10, URZ ;  /* 0x0000000a09097290 */ /* 0x000fe2000fffe03f */
[----:B------:R-:W-:Y:S01]  /*19f40*/  UMOV UR15, 0xffffffff ;  /* 0xffffffff000f7882 */ /* 0x000fe20000000000 */
[----:B------:R-:W-:Y:S01]  /*19f50*/  ULDC.64 UR4, c[0x0][0x640] ;  /* 0x0001900000047ab9 */ /* 0x000fe20000000a00 */
[----:B------:R-:W-:Y:S01]  /*19f60*/  USHF.L.U32 UR15, UR15, UR21, URZ ;  /* 0x000000150f0f7299 */ /* 0x000fe2000800063f */
[----:B------:R-:W-:Y:S01]  /*19f70*/  ISETP.NE.U32.AND P0, PT, RZ, UR4, PT ;  /* 0x00000004ff007c0c */ /* 0x000fe2000bf05070 */
[----:B------:R-:W-:-:S02]  /*19f80*/  USHF.R.U64 UR16, UR8, UR11, UR9 ;  /* 0x0000000b08107299 */ /* 0x000fc40008001209 */
[----:B------:R-:W-:Y:S01]  /*19f90*/  USHF.R.U32.HI UR8, URZ, UR11, UR9 ;  /* 0x0000000b3f087299 */ /* 0x000fe20008011609 */
[----:B0-----:R-:W-:Y:S01]  /*19fa0*/  R2UR UR14, R0 ;  /* 0x00000000000e72ca */ /* 0x001fe200000e0000 */
[----:B------:R-:W-:Y:S01]  /*19fb0*/  ULDC UR17, c[0x0][0x608] ;  /* 0x0001820000117ab9 */ /* 0x000fe20000000800 */
[----:B------:R-:W-:Y:S01]  /*19fc0*/  ULOP3.LUT UR41, URZ, UR15, URZ, 0x33, !UPT ;  /* 0x0000000f3f297292 */ /* 0x000fe2000f8e333f */
[----:B------:R-:W-:Y:S01]  /*19fd0*/  ISETP.NE.AND.EX P0, PT, RZ, UR5, PT, P0 ;  /* 0x00000005ff007c0c */ /* 0x000fe2000bf05300 */
[----:B------:R-:W-:Y:S02]  /*19fe0*/  USHF.R.U64 UR15, UR16, UR17, UR8 ;  /* 0x00000011100f7299 */ /* 0x000fe40008001208 */
[----:B------:R-:W-:Y:S02]  /*19ff0*/  USHF.R.U32.HI UR8, URZ, UR17, UR8 ;  /* 0x000000113f087299 */ /* 0x000fe40008011608 */
[----:B------:R-:W-:Y:S02]  /*1a000*/  UIADD3 UR12, -UR12, URZ, URZ ;  /* 0x0000003f0c0c7290 */ /* 0x000fe4000fffe13f */
[----:B------:R-:W-:Y:S01]  /*1a010*/  USHF.R.U64 UR17, UR15, UR21, UR8 ;  /* 0x000000150f117299 */ /* 0x000fe20008001208 */
[----:B------:R-:W-:Y:S01]  /*1a020*/  UMOV UR19, 0x1 ;  /* 0x0000000100137882 */ /* 0x000fe20000000000 */
[----:B------:R-:W-:Y:S01]  /*1a030*/  ULDC UR13, c[0x0][0x144] ;  /* 0x00005100000d7ab9 */ /* 0x000fe20000000800 */
[----:B------:R-:W-:Y:S01]  /*1a040*/  ULDC UR7, c[0x0][0x600] ;  /* 0x0001800000077ab9 */ /* 0x000fe20000000800 */
[----:B------:R-:W-:-:S02]  /*1a050*/  USHF.L.U32 UR24, UR19, UR21, URZ ;  /* 0x0000001513187299 */ /* 0x000fc4000800063f */
[----:B------:R-:W-:Y:S02]  /*1a060*/  USHF.R.U32.HI UR8, URZ, UR21, UR8 ;  /* 0x000000153f087299 */ /* 0x000fe40008011608 */
[----:B------:R-:W-:Y:S02]  /*1a070*/  UIMAD UR21, UR13, UR12, UR6 ;  /* 0x0000000c0d1572a4 */ /* 0x000fe4000f8e0206 */
[----:B------:R-:W-:Y:S02]  /*1a080*/  UIADD3 UR20, UR7, -0x1, URZ ;  /* 0xffffffff07147890 */ /* 0x000fe4000fffe03f */
[----:B------:R-:W-:Y:S01]  /*1a090*/  UIADD3 UR19, -UR14, URZ, URZ ;  /* 0x0000003f0e137290 */ /* 0x000fe2000fffe13f */
[----:B------:R-:W-:Y:S01]  /*1a0a0*/  ULDC UR25, c[0x0][0x148] ;  /* 0x0000520000197ab9 */ /* 0x000fe20000000800 */
[----:B------:R-:W-:Y:S01]  /*1a0b0*/  ULDC UR22, c[0x0][0x648] ;  /* 0x0001920000167ab9 */ /* 0x000fe20000000800 */
[----:B------:R-:W-:Y:S01]  /*1a0c0*/  ULDC UR23, c[0x0][0x638] ;  /* 0x00018e0000177ab9 */ /* 0x000fe20000000800 */
        /* <DEDUP_REMOVED lines=14> */
.L_x_545:
[----:B------:R-:W-:Y:S01]  /*1a1b0*/  UISETP.NE.AND UP0, UPT, UR45, URZ, UPT ;  /* 0x0000003f2d00728c */ /* 0x000fe2000bf05270 */
[----:B------:R-:W-:Y:S01]  /*1a1c0*/  MOV R0, 0x1 ;  /* 0x0000000100007802 */ /* 0x000fe20000000f00 */
[----:B------:R-:W-:Y:S02]  /*1a1d0*/  USHF.R.U64 UR4, UR6, UR22, UR8 ;  /* 0x0000001606047299 */ /* 0x000fe40008001208 */
[----:B------:R-:W-:Y:S02]  /*1a1e0*/  ULOP3.LUT UR41, UR15, UR41, URZ, 0xc0, !UPT ;  /* 0x000000290f297292 */ /* 0x000fe4000f8ec03f */
[----:B------:R-:W-:Y:S02]  /*1a1f0*/  UIADD3 UR5, -UR4, URZ, URZ ;  /* 0x0000003f04057290 */ /* 0x000fe4000fffe13f */
[----:B------:R-:W-:Y:S02]  /*1a200*/  UIMAD UR41, UR24, UR4, UR41 ;  /* 0x00000004182972a4 */ /* 0x000fe4000f8e0229 */
[----:B------:R-:W-:-:S02]  /*1a210*/  ULOP3.LUT UR16, UR16, UR20, URZ, 0xc0, !UPT ;  /* 0x0000001410107292 */ /* 0x000fc4000f8ec03f */
[----:B------:R-:W-:Y:S02]  /*1a220*/  @UP0 UIMAD UR21, UR25, UR19, UR18 ;  /* 0x00000013191502a4 */ /* 0x000fe4000f8e0212 */
[----:B------:R-:W-:-:S03]  /*1a230*/  UIMAD UR4, UR5, UR23, UR17 ;  /* 0x00000017050472a4 */ /* 0x000fc6000f8e0211 */
[----:B------:R-:W-:Y:S01]  /*1a240*/  ULDC UR5, c[0x0][0x610] ;  /* 0x0001840000057ab9 */ /* 0x000fe20000000800 */
[----:B------:R-:W-:Y:S02]  /*1a250*/  UIMAD UR4, UR4, UR7, UR16 ;  /* 0x00000007040472a4 */ /* 0x000fe4000f8e0210 */
[----:B------:R-:W-:-:S04]  /*1a260*/  UIMAD UR41, UR41, UR5, UR21 ;  /* 0x00000005292972a4 */ /* 0x000fc8000f8e0215 */
[----:B------:R-:W-:Y:S02]  /*1a270*/  USEL UR42, UR4, UR41, !UP0 ;  /* 0x00000029042a7287 */ /* 0x000fe4000c000000 */
[----:B------:R-:W-:-:S12]  /*1a280*/  USEL UR41, UR41, UR4, !UP0 ;  /* 0x0000000429297287 */ /* 0x000fd8000c000000 */
.L_x_543:
[----:B------:R-:W-:-:S13]  /*1a290*/  LOP3.LUT P0, RZ, R0, 0xff, RZ, 0xc0, !PT ;  /* 0x000000ff00ff7812 */ /* 0x000fda000780c0ff */
[----:B------:R-:W-:Y:S05]  /*1a2a0*/  @P0 BRA `(.L_x_546) ;  /* 0xfffffe7000380947 */ /* 0x000fea000383ffff */
[----:B------:R-:W-:Y:S05]  /*1a2b0*/  EXIT ;  /* 0x000000000000794d */ /* 0x000fea0003800000 */
.L_x_7:
[----:B------:R-:W2:Y:S01]  /*1a2c0*/  LDL R5, [R1+0x204] ;  /* 0x0002040001057983 */ /* 0x000ea20000100800 */
[----:B------:R-:W-:-:S03]  /*1a2d0*/  ULDC.64 UR4, c[0x0][0x650] ;  /* 0x0001940000047ab9 */ /* 0x000fc60000000a00 */
[----:B------:R-:W3:Y:S01]  /*1a2e0*/  LDL R2, [R1+0x200] ;  /* 0x0002000001027983 */ /* 0x000ee20000100800 */
[----:B------:R-:W-:Y:S01]  /*1a2f0*/  PRMT R0, RZ, 0x7610, R0 ;  /* 0x00007610ff007816 */ /* 0x000fe20000000000 */
[----:B------:R-:W-:Y:S02]  /*1a300*/  IMAD.MOV.U32 R4, RZ, RZ, -0x1 ;  /* 0xffffffffff047424 */ /* 0x000fe400078e00ff */
[----:B------:R-:W-:Y:S02]  /*1a310*/  IMAD.MOV.U32 R3, RZ, RZ, -0x1 ;  /* 0xffffffffff037424 */ /* 0x000fe400078e00ff */
[----:B------:R-:W-:Y:S01]  /*1a320*/  IMAD.MOV.U32 R10, RZ, RZ, -0x1 ;  /* 0xffffffffff0a7424 */ /* 0x000fe200078e00ff */
[----:B--2---:R-:W-:-:S04]  /*1a330*/  ISETP.GE.U32.AND P0, PT, R5, UR4, PT ;  /* 0x0000000405007c0c */ /* 0x004fc8000bf06070 */
[----:B---3--:R-:W-:-:S13]  /*1a340*/  ISETP.GE.U32.AND.EX P0, PT, R2, UR5, PT, P0 ;  /* 0x0000000502007c0c */ /* 0x008fda000bf06100 */
        /* <DEDUP_REMOVED lines=21> */
.L_x_548:
[----:B------:R-:W-:Y:S01]  /*1a4a0*/  USHF.R.U64 UR4, UR14, UR19, UR15 ;  /* 0x000000130e047299 */ /* 0x000fe2000800120f */
[----:B------:R-:W-:Y:S01]  /*1a4b0*/  R2UR UR7, R2 ;  /* 0x00000000020772ca */ /* 0x000fe200000e0000 */
[----:B------:R-:W-:Y:S02]  /*1a4c0*/  USHF.R.U32.HI UR5, URZ, UR19, UR15 ;  /* 0x000000133f057299 */ /* 0x000fe4000801160f */
[----:B------:R-:W-:Y:S01]  /*1a4d0*/  UIADD3 UR13, UP0, URZ, -UR4, URZ ;  /* 0x800000043f0d7290 */ /* 0x000fe2000ff1e03f */
[----:B------:R-:W-:Y:S01]  /*1a4e0*/  ULDC.64 UR14, c[0x0][0x620] ;  /* 0x00018800000e7ab9 */ /* 0x000fe20000000a00 */
[----:B------:R-:W-:Y:S02]  /*1a4f0*/  UMOV UR6, UR20 ;  /* 0x0000001400067c82 */ /* 0x000fe40008000000 */
[----:B------:R-:W-:Y:S02]  /*1a500*/  UIADD3.X UR5, URZ, ~UR5, URZ, UP0, !UPT ;  /* 0x800000053f057290 */ /* 0x000fe400087fe43f */
[----:B------:R-:W-:-:S02]  /*1a510*/  UISETP.NE.AND UP1, UPT, UR45, URZ, UPT ;  /* 0x0000003f2d00728c */ /* 0x000fc4000bf25270 */
[----:B------:R-:W-:Y:S02]  /*1a520*/  UIMAD UR5, UR5, UR14, URZ ;  /* 0x0000000e050572a4 */ /* 0x000fe4000f8e023f */
[----:B------:R-:W-:Y:S02]  /*1a530*/  UIMAD.WIDE.U32 UR6, UR13, UR14, UR6 ;  /* 0x0000000e0d0672a5 */ /* 0x000fe4000f8e0006 */
[----:B------:R-:W-:Y:S01]  /*1a540*/  UIMAD UR5, UR13, UR15, UR5 ;  /* 0x0000000f0d0572a4 */ /* 0x000fe2000f8e0205 */
[----:B------:R-:W-:Y:S02]  /*1a550*/  ULDC UR14, c[0x0][0x608] ;  /* 0x00018200000e7ab9 */ /* 0x000fe40000000800 */
[----:B------:R-:W-:Y:S01]  /*1a560*/  ULDC UR13, c[0x0][0x618] ;  /* 0x00018600000d7ab9 */ /* 0x000fe20000000800 */
[----:B------:R-:W-:Y:S01]  /*1a570*/  UIADD3 UR5, UR7, UR5, URZ ;  /* 0x0000000507057290 */ /* 0x000fe2000fffe03f */
[----:B------:R-:W-:Y:S01]  /*1a580*/  ULDC UR22, c[0x0][0x658] ;  /* 0x0001960000167ab9 */ /* 0x000fe20000000800 */
[----:B------:R-:W-:-:S02]  /*1a590*/  @UP1 UIMAD UR8, UR11, UR12, UR10 ;  /* 0x0000000c0b0812a4 */ /* 0x000fc4000f8e020a */
[----:B------:R-:W-:Y:S02]  /*1a5a0*/  USHF.R.U64 UR17, UR6, UR13, UR5 ;  /* 0x0000000d06117299 */ /* 0x000fe40008001205 */
[----:B------:R-:W-:Y:S01]  /*1a5b0*/  USHF.R.U32.HI UR5, URZ, UR13, UR5 ;  /* 0x0000000d3f057299 */ /* 0x000fe20008011605 */
[----:B------:R-:W-:Y:S01]  /*1a5c0*/  ULDC.64 UR6, c[0x0][0x640] ;  /* 0x0001900000067ab9 */ /* 0x000fe20000000a00 */
[----:B------:R-:W-:Y:S01]  /*1a5d0*/  UMOV UR10, 0xffffffff ;  /* 0xffffffff000a7882 */ /* 0x000fe20000000000 */
[----:B------:R-:W-:Y:S01]  /*1a5e0*/  ISETP.NE.U32.AND P0, PT, RZ, UR6, PT ;  /* 0x00000006ff007c0c */ /* 0x000fe2000bf05070 */
[----:B------:R-:W-:Y:S02]  /*1a5f0*/  USHF.R.U64 UR18, UR17, UR14, UR5 ;  /* 0x0000000e11127299 */ /* 0x000fe40008001205 */
[----:B------:R-:W-:Y:S01]  /*1a600*/  USHF.R.U32.HI UR5, URZ, UR14, UR5 ;  /* 0x0000000e3f057299 */ /* 0x000fe20008011605 */
[----:B------:R-:W-:Y:S01]  /*1a610*/  ISETP.NE.AND.EX P0, PT, RZ, UR7, PT, P0 ;  /* 0x00000007ff007c0c */ /* 0x000fe2000bf05300 */
[----:B------:R-:W-:-:S02]  /*1a620*/  USHF.L.U32 UR11, UR10, UR22, URZ ;  /* 0x000000160a0b7299 */ /* 0x000fc4000800063f */
[----:B------:R-:W-:Y:S01]  /*1a630*/  USHF.R.U64 UR19, UR18, UR22, UR5 ;  /* 0x0000001612137299 */ /* 0x000fe20008001205 */
[----:B------:R-:W-:Y:S01]  /*1a640*/  ULDC UR20, c[0x0][0x600] ;  /* 0x0001800000147ab9 */ /* 0x000fe20000000800 */
[----:B------:R-:W-:Y:S02]  /*1a650*/  USHF.R.U32.HI UR10, URZ, UR22, UR5 ;  /* 0x000000163f0a7299 */ /* 0x000fe40008011605 */
[----:B------:R-:W-:Y:S02]  /*1a660*/  UIADD3 UR21, UR20, -0x1, URZ ;  /* 0xffffffff14157890 */ /* 0x000fe4000fffe03f */
[----:B------:R-:W-:Y:S01]  /*1a670*/  ULOP3.LUT UR26, URZ, UR11, URZ, 0x33, !UPT ;  /* 0x0000000b3f1a7292 */ /* 0x000fe2000f8e333f */
        /* <DEDUP_REMOVED lines=17> */
.L_x_549:
[----:B------:R-:W-:Y:S01]  /*1a790*/  USHF.R.U64 UR6, UR5, UR23, UR10 ;  /* 0x0000001705067299 */ /* 0x000fe2000800120a */
[----:B------:R-:W-:Y:S01]  /*1a7a0*/  MOV R0, 0x1 ;  /* 0x0000000100007802 */ /* 0x000fe20000000f00 */
[----:B------:R-:W-:Y:S01]  /*1a7b0*/  USHF.L.U32 UR25, UR25, UR22, URZ ;  /* 0x0000001619197299 */ /* 0x000fe2000800063f */
[----:B------:R-:W-:Y:S01]  /*1a7c0*/  IMAD.U32 R10, RZ, RZ, UR4 ;  /* 0x00000004ff0a7e24 */ /* 0x000fe2000f8e00ff */
[----:B------:R-:W-:Y:S02]  /*1a7d0*/  ULOP3.LUT UR5, UR18, UR26, URZ, 0xc0, !UPT ;  /* 0x0000001a12057292 */ /* 0x000fe4000f8ec03f */
[----:B------:R-:W-:Y:S02]  /*1a7e0*/  UIADD3 UR7, -UR6, URZ, URZ ;  /* 0x0000003f06077290 */ /* 0x000fe4000fffe13f */
[----:B------:R-:W-:Y:S02]  /*1a7f0*/  UIMAD UR6, UR25, UR6, UR5 ;  /* 0x00000006190672a4 */ /* 0x000fe4000f8e0205 */
[----:B------:R-:W-:-:S02]  /*1a800*/  ULOP3.LUT UR17, UR17, UR21, URZ, 0xc0, !UPT ;  /* 0x0000001511117292 */ /* 0x000fc4000f8ec03f */
[----:B------:R-:W-:Y:S02]  /*1a810*/  UIMAD UR5, UR7, UR24, UR19 ;  /* 0x00000018070572a4 */ /* 0x000fe4000f8e0213 */
[----:B------:R-:W-:Y:S01]  /*1a820*/  UISETP.NE.AND UP0, UPT, UR45, URZ, UPT ;  /* 0x0000003f2d00728c */ /* 0x000fe2000bf05270 */
[----:B------:R-:W-:Y:S01]  /*1a830*/  ULDC UR7, c[0x0][0x610] ;  /* 0x0001840000077ab9 */ /* 0x000fe20000000800 */
[----:B------:R-:W-:Y:S02]  /*1a840*/  UIMAD UR5, UR5, UR20, UR17 ;  /* 0x00000014050572a4 */ /* 0x000fe4000f8e0211 */
[----:B------:R-:W-:-:S04]  /*1a850*/  UIMAD UR8, UR6, UR7, UR8 ;  /* 0x00000007060872a4 */ /* 0x000fc8000f8e0208 */
[----:B------:R-:W-:Y:S02]  /*1a860*/  USEL UR6, UR5, UR8, !UP0 ;  /* 0x0000000805067287 */ /* 0x000fe4000c000000 */
[----:B------:R-:W-:-:S04]  /*1a870*/  USEL UR8, UR8, UR5, !UP0 ;  /* 0x0000000508087287 */ /* 0x000fc8000c000000 */
[----:B------:R-:W-:Y:S02]  /*1a880*/  IMAD.U32 R3, RZ, RZ, UR6 ;  /* 0x00000006ff037e24 */ /* 0x000fe4000f8e00ff */
[----:B------:R-:W-:-:S07]  /*1a890*/  IMAD.U32 R4, RZ, RZ, UR8 ;  /* 0x00000008ff047e24 */ /* 0x000fce000f8e00ff */
.L_x_547:
[----:B------:R-:W-:-:S08]  /*1a8a0*/  NOP ;  /* 0x0000000000007918 */ /* 0x000fd00000000000 */
[----:B0-----:R-:W0:-:S00]  /*1a8b0*/  USETMAXREG.DEALLOC.CTAPOOL 0x18 ;  /* 0x00000018000079c8 */ /* 0x001e0000080e0500 */
[----:B------:R-:W-:-:S13]  /*1a8c0*/  ISETP.NE.AND P0, PT, RZ, UR9, PT ;  /* 0x00000009ff007c0c */ /* 0x000fda000bf05270 */
[----:B------:R-:W-:Y:S05]  /*1a8d0*/  @P0 EXIT ;  /* 0x000000000000094d */ /* 0x000fea0003800000 */
[----:B0-----:R-:W-:Y:S01]  /*1a8e0*/  LOP3.LUT P0, RZ, R0, 0xff, RZ, 0xc0, !PT ;  /* 0x000000ff00ff7812 */ /* 0x001fe2000780c0ff */
[----:B------:R-:W-:Y:S01]  /*1a8f0*/  IMAD.MOV.U32 R6, RZ, RZ, RZ ;  /* 0x000000ffff067224 */ /* 0x000fe200078e00ff */
[----:B------:R-:W-:-:S11]  /*1a900*/  MOV R0, 0x1 ;  /* 0x0000000100007802 */ /* 0x000fd60000000f00 */
[----:B------:R-:W-:Y:S05]  /*1a910*/  @!P0 BRA `(.L_x_550) ;  /* 0x0000000c00748947 */ /* 0x000fea0003800000 */
[----:B------:R-:W0:Y:S01]  /*1a920*/  S2R R9, SR_CgaCtaId ;  /* 0x0000000000097919 */ /* 0x000e220000008800 */
[----:B------:R-:W-:Y:S01]  /*1a930*/  ULDC UR4, c[0x0][0x28c] ;  /* 0x0000a30000047ab9 */ /* 0x000fe20000000800 */
[----:B------:R-:W-:Y:S01]  /*1a940*/  ULDC UR8, c[0x0][0x658] ;  /* 0x0001960000087ab9 */ /* 0x000fe20000000800 */
[----:B------:R-:W-:Y:S01]  /*1a950*/  UIADD3 UR9, UR4, 0x3f, URZ ;  /* 0x0000003f04097890 */ /* 0x000fe2000fffe03f */
[----:B------:R-:W-:Y:S01]  /*1a960*/  BSSY B0, `(.L_x_550) ;  /* 0x00000d8000007945 */ /* 0x000fe20003800000 */
[----:B------:R-:W-:Y:S01]  /*1a970*/  UMOV UR7, 0xffffffff ;  /* 0xffffffff00077882 */ /* 0x000fe20000000000 */
[----:B------:R-:W-:Y:S01]  /*1a980*/  ULDC UR6, c[0x0][0xc] ;  /* 0x0000030000067ab9 */ /* 0x000fe20000000800 */
[----:B------:R-:W-:Y:S01]  /*1a990*/  USHF.R.S32.HI UR10, URZ, 0x1f, UR9 ;  /* 0x0000001f3f0a7899 */ /* 0x000fe20008011409 */
[----:B------:R-:W-:Y:S01]  /*1a9a0*/  IMAD.MOV.U32 R8, RZ, RZ, 0x1 ;  /* 0x00000001ff087424 */ /* 0x000fe200078e00ff */
[----:B------:R-:W-:Y:S01]  /*1a9b0*/  USHF.L.U32 UR11, UR7, UR8, URZ ;  /* 0x00000008070b7299 */ /* 0x000fe2000800063f */
[----:B------:R-:W-:Y:S01]  /*1a9c0*/  IMAD.MOV.U32 R0, RZ, RZ, 0x1 ;  /* 0x00000001ff007424 */ /* 0x000fe200078e00ff */
[----:B------:R-:W-:Y:S01]  /*1a9d0*/  ULDC UR5, c[0x0][0x600] ;  /* 0x0001800000057ab9 */ /* 0x000fe20000000800 */
[----:B------:R-:W-:Y:S01]  /*1a9e0*/  ULDC UR7, c[0x0][0x10] ;  /* 0x0000040000077ab9 */ /* 0x000fe20000000800 */
[----:B------:R-:W-:Y:S01]  /*1a9f0*/  UMOV UR12, 0x1 ;  /* 0x00000001000c7882 */ /* 0x000fe20000000000 */
[----:B------:R-:W-:Y:S01]  /*1aa00*/  UIADD3 UR4, UR5, -0x1, URZ ;  /* 0xffffffff05047890 */ /* 0x000fe2000fffe03f */
[----:B------:R-:W-:Y:S01]  /*1aa10*/  IMAD.MOV.U32 R6, RZ, RZ, RZ ;  /* 0x000000ffff067224 */ /* 0x000fe200078e00ff */
[----:B------:R-:W-:-:S02]  /*1aa20*/  UIMAD.WIDE.U32 UR6, UR6, UR7, URZ ;  /* 0x00000007060672a5 */ /* 0x000fc4000f8e003f */
[----:B------:R-:W-:Y:S02]  /*1aa30*/  ULEA.HI UR10, UR10, UR9, URZ, 0x6 ;  /* 0x000000090a0a7291 */ /* 0x000fe4000f8f303f */
[----:B------:R-:W-:Y:S02]  /*1aa40*/  USHF.L.U32 UR5, UR12, UR8, URZ ;  /* 0x000000080c057299 */ /* 0x000fe4000800063f */
[----:B------:R-:W-:Y:S01]  /*1aa50*/  USHF.R.S32.HI UR18, URZ, 0x6, UR10 ;  /* 0x000000063f127899 */ /* 0x000fe2000801140a */
[----:B------:R-:W-:Y:S01]  /*1aa60*/  ULDC UR8, c[0x0][0x14] ;  /* 0x0000050000087ab9 */ /* 0x000fe20000000800 */
[----:B------:R-:W-:Y:S02]  /*1aa70*/  ULOP3.LUT UR21, UR40, 0x2, URZ, 0xfc, !UPT ;  /* 0x0000000228157892 */ /* 0x000fe4000f8efc3f */
[----:B------:R-:W-:Y:S02]  /*1aa80*/  UIMAD.WIDE.U32 UR22, UR6, UR8, URZ ;  /* 0x00000008061672a5 */ /* 0x000fe4000f8e003f */
[----:B------:R-:W-:-:S02]  /*1aa90*/  UIMAD UR13, UR7, UR8, URZ ;  /* 0x00000008070d72a4 */ /* 0x000fc4000f8e023f */
[----:B------:R-:W-:Y:S01]  /*1aaa0*/  ULOP3.LUT UR19, URZ, UR11, URZ, 0x33, !UPT ;  /* 0x0000000b3f137292 */ /* 0x000fe2000f8e333f */
[C---:B0-----:R-:W-:Y:S01]  /*1aab0*/  IMAD.SHL.U32 R16, R9.reuse, 0x80, RZ ;  /* 0x0000008009107824 */ /* 0x041fe200078e00ff */
[----:B------:R-:W-:Y:S01]  /*1aac0*/  SHF.L.U32 R9, R9, 0xd, RZ ;  /* 0x0000000d09097819 */ /* 0x000fe200000006ff */
[----:B------:R-:W-:Y:S02]  /*1aad0*/  UIADD3 UR13, UR23, UR13, URZ ;  /* 0x0000000d170d7290 */ /* 0x000fe4000fffe03f */
[----:B------:R-:W-:Y:S01]  /*1aae0*/  UIADD3 UR26, UR18, 0x1, URZ ;  /* 0x00000001121a7890 */ /* 0x000fe2000fffe03f */
[----:B------:R-:W-:Y:S01]  /*1aaf0*/  LOP3.LUT R16, R16, 0x80, RZ, 0xc0, !PT ;  /* 0x0000008010107812 */ /* 0x000fe200078ec0ff */
[----:B------:R-:W-:Y:S01]  /*1ab00*/  ULDC.64 UR24, c[0x0][0x198] ;  /* 0x0000660000187ab9 */ /* 0x000fe20000000a00 */
[----:B------:R-:W-:-:S09]  /*1ab10*/  LOP3.LUT R9, R9, 0x2000, RZ, 0xc0, !PT ;  /* 0x0000200009097812 */ /* 0x000fd200078ec0ff */
.L_x_561:
[----:B------:R-:W-:-:S03]  /*1ab20*/  UMOV UR6, 0xffffffff ;  /* 0xffffffff00067882 */ /* 0x000fc60000000000 */
[----:B------:R-:W-:Y:S05]  /*1ab30*/  BRA.DIV UR6, `(.L_x_551) ;  /* 0x0000000e06b47947 */ /* 0x000fea000b800000 */
[----:B------:R-:W-:-:S13]  /*1ab40*/  ELECT P6, URZ, PT ;  /* 0x00000000003f782f */ /* 0x000fda00038c0000 */
.L_x_571:
[----:B------:R-:W0:Y:S01]  /*1ab50*/  LDC R2, c[0x0][0x28c] ;  /* 0x0000a300ff027b82 */ /* 0x000e220000000800 */
[----:B------:R-:W-:Y:S01]  /*1ab60*/  BSSY B1, `(.L_x_552) ;  /* 0x000003a000017945 */ /* 0x000fe20003800000 */
[----:B0-----:R-:W-:-:S13]  /*1ab70*/  ISETP.LT.OR P6, PT, R2, 0x1, !P6 ;  /* 0x000000010200780c */ /* 0x001fda00077c1670 */
[----:B------:R-:W-:Y:S05]  /*1ab80*/  @P6 BRA `(.L_x_553) ;  /* 0x0000000000dc6947 */ /* 0x000fea0003800000 */
[----:B------:R-:W-:Y:S01]  /*1ab90*/  IMAD R2, R3, 0x100, R16 ;  /* 0x0000010003027824 */ /* 0x000fe200078e0210 */
[----:B------:R-:W-:Y:S01]  /*1aba0*/  SHF.L.U32 R3, R4, 0x8, RZ ;  /* 0x0000000804037819 */ /* 0x000fe200000006ff */
[----:B------:R-:W-:Y:S01]  /*1abb0*/  IMAD.MOV.U32 R11, RZ, RZ, RZ ;  /* 0x000000ffff0b7224 */ /* 0x000fe200078e00ff */
[----:B------:R-:W-:Y:S01]  /*1abc0*/  MOV R12, R6 ;  /* 0x00000006000c7202 */ /* 0x000fe20000000f00 */
[----:B------:R-:W-:Y:S02]  /*1abd0*/  IMAD.U32 R13, RZ, RZ, UR26 ;  /* 0x0000001aff0d7e24 */ /* 0x000fe4000f8e00ff */
[----:B------:R-:W-:-:S07]  /*1abe0*/  IMAD.MOV.U32 R4, RZ, RZ, R0 ;  /* 0x000000ffff047224 */ /* 0x000fce00078e0000 */
.L_x_556:
[----:B------:R-:W0:Y:S01]  /*1abf0*/  S2R R14, SR_CgaCtaId ;  /* 0x00000000000e7919 */ /* 0x000e220000008800 */
[----:B------:R-:W-:Y:S01]  /*1ac00*/  MOV R5, 0x400 ;  /* 0x0000040000057802 */ /* 0x000fe20000000f00 */
[----:B------:R-:W1:Y:S03]  /*1ac10*/  S2R R7, SR_TID.X ;  /* 0x0000000000077919 */ /* 0x000e660000002100 */
[----:B0-----:R-:W-:Y:S02]  /*1ac20*/  LEA R15, R14, R5, 0x18 ;  /* 0x000000050e0f7211 */ /* 0x001fe400078ec0ff */
[----:B------:R-:W-:Y:S02]  /*1ac30*/  SHF.L.U32 R14, R4, 0x1f, RZ ;  /* 0x0000001f040e7819 */ /* 0x000fe400000006ff */
[----:B-1----:R-:W-:Y:S01]  /*1ac40*/  LOP3.LUT P1, RZ, R7, 0x7f, RZ, 0xc0, !PT ;  /* 0x0000007f07ff7812 */ /* 0x002fe2000782c0ff */
[----:B------:R-:W-:-:S04]  /*1ac50*/  IMAD R5, R12, 0x8, R15 ;  /* 0x000000080c057824 */ /* 0x000fc800078e020f */
[----:B------:R-:W0:Y:S02]  /*1ac60*/  SYNCS.PHASECHK.TRANS64.TRYWAIT P0, [R5+URZ+0x18], R14 ;  /* 0x0000180e050075a7 */ /* 0x000e24000800017f */
[----:B0-----:R-:W-:Y:S06]  /*1ac70*/  @!P0 BRA `(.L_x_554) ;  /* 0x0000000c00848947 */ /* 0x001fec0003800000 */
.L_x_572:
[----:B0-----:R-:W0:Y:S01]  /*1ac80*/  @!P1 LDC R14, c[0x0][0x500] ;  /* 0x00014000ff0e9b82 */ /* 0x001e220000000800 */
[----:B------:R-:W-:-:S04]  /*1ac90*/  UPRMT UR6, UR21, 0x9910, URZ ;  /* 0x0000991015067896 */ /* 0x000fc8000800003f */
[----:B------:R-:W-:-:S06]  /*1aca0*/  UISETP.NE.AND UP0, UPT, UR6, 0x2, UPT ;  /* 0x000000020600788c */ /* 0x000fcc000bf05270 */
[----:B------:R-:W-:Y:S01]  /*1acb0*/  PLOP3.LUT P0, PT, PT, PT, UP0, 0x80, 0x0 ;  /* 0x000000000000781c */ /* 0x000fe20003f0f008 */
[----:B0-----:R0:W-:-:S12]  /*1acc0*/  @!P1 SYNCS.ARRIVE.TRANS64 RZ, [R5+URZ], R14 ;  /* 0x0000000e05ff99a7 */ /* 0x0011d8000800003f */
[----:B------:R-:W-:Y:S05]  /*1acd0*/  @P0 BRA `(.L_x_555) ;  /* 0x0000000000040947 */ /* 0x000fea0003800000 */
[----:B------:R-:W-:Y:S01]  /*1ace0*/  BPT.TRAP 0x1 ;  /* 0x000000040000795c */ /* 0x000fe20000300000 */
.L_x_555:
[C---:B------:R-:W-:Y:S01]  /*1acf0*/  IMAD R7, R12.reuse, 0x8000, R15 ;  /* 0x000080000c077824 */ /* 0x040fe200078e020f */
[----:B------:R-:W-:Y:S01]  /*1ad00*/  R2UR UR9, R5 ;  /* 0x00000000050972ca */ /* 0x000fe200000e0000 */
[----:B------:R-:W-:Y:S01]  /*1ad10*/  VIADD R13, R13, 0xffffffff ;  /* 0xffffffff0d0d7836 */ /* 0x000fe20000000000 */
[----:B------:R-:W-:Y:S01]  /*1ad20*/  UIADD3 UR6, UP0, UR24, 0xf0, URZ ;  /* 0x000000f018067890 */ /* 0x000fe2000ff1e03f */
[----:B------:R-:W-:Y:S01]  /*1ad30*/  R2UR UR11, R3 ;  /* 0x00000000030b72ca */ /* 0x000fe200000e0000 */
[----:B------:R-:W-:Y:S01]  /*1ad40*/  UIADD3 UR28, UP1, UR24, 0x1f0, URZ ;  /* 0x000001f0181c7890 */ /* 0x000fe2000ff3e03f */
[----:B------:R-:W-:Y:S01]  /*1ad50*/  R2UR UR7, R7 ;  /* 0x00000000070772ca */ /* 0x000fe200000e0000 */
[C---:B------:R-:W-:Y:S01]  /*1ad60*/  IMAD R7, R12.reuse, 0x4000, R9 ;  /* 0x000040000c077824 */ /* 0x040fe200078e0209 */
[----:B------:R-:W-:Y:S01]  /*1ad70*/  R2UR UR10, R11 ;  /* 0x000000000b0a72ca */ /* 0x000fe200000e0000 */
[----:B------:R-:W-:Y:S01]  /*1ad80*/  VIADD R12, R12, 0x1 ;  /* 0x000000010c0c7836 */ /* 0x000fe20000000000 */
[----:B------:R-:W-:Y:S01]  /*1ad90*/  R2UR UR12, R10 ;  /* 0x000000000a0c72ca */ /* 0x000fe200000e0000 */
[----:B------:R-:W-:Y:S01]  /*1ada0*/  UIADD3.X UR29, URZ, UR25, URZ, UP1, !UPT ;  /* 0x000000193f1d7290 */ /* 0x000fe20008ffe43f */
[----:B------:R-:W-:Y:S01]  /*1adb0*/  LEA R7, R7, R15, 0x1 ;  /* 0x0000000f07077211 */ /* 0x000fe200078e08ff */
[----:B------:R-:W-:Y:S01]  /*1adc0*/  UMOV UR14, 0x0 ;  /* 0x00000000000e7882 */ /* 0x000fe20000000000 */
[----:B------:R-:W-:Y:S01]  /*1add0*/  R2UR UR20, R2 ;  /* 0x00000000021472ca */ /* 0x000fe200000e0000 */
[----:B------:R-:W-:Y:S01]  /*1ade0*/  UMOV UR15, 0x10000000 ;  /* 0x10000000000f7882 */ /* 0x000fe20000000000 */
[----:B------:R-:W-:Y:S01]  /*1adf0*/  R2UR UR8, R7 ;  /* 0x00000000070872ca */ /* 0x000fe200000e0000 */
[----:B------:R-:W-:Y:S01]  /*1ae00*/  UMOV UR27, 0x30000 ;  /* 0x00030000001b7882 */ /* 0x000fe20000000000 */
[----:B------:R-:W-:Y:S01]  /*1ae10*/  ISETP.GT.AND P1, PT, R13, 0x1, PT ;  /* 0x000000010d00780c */ /* 0x000fe20003f24270 */
[----:B------:R-:W-:Y:S01]  /*1ae20*/  UIADD3 UR16, UR7, 0x100, URZ ;  /* 0x0000010007107890 */ /* 0x000fe2000fffe03f */
[----:B------:R-:W-:Y:S01]  /*1ae30*/  ISETP.NE.AND P0, PT, R12, 0x3, PT ;  /* 0x000000030c00780c */ /* 0x000fe20003f05270 */
[----:B------:R-:W-:Y:S01]  /*1ae40*/  UIADD3.X UR7, URZ, UR25, URZ, UP0, !UPT ;  /* 0x000000193f077290 */ /* 0x000fe200087fe43f */
[----:B------:R-:W-:-:S02]  /*1ae50*/  VIADD R11, R11, 0x40 ;  /* 0x000000400b0b7836 */ /* 0x000fc40000000000 */
[----:B0-----:R-:W-:Y:S02]  /*1ae60*/  SEL R5, RZ, 0x1, P0 ;  /* 0x00000001ff057807 */ /* 0x001fe40000000000 */
[----:B------:R-:W-:Y:S02]  /*1ae70*/  SEL R12, R12, RZ, P0 ;  /* 0x000000ff0c0c7207 */ /* 0x000fe40000000000 */
[----:B------:R-:W-:Y:S01]  /*1ae80*/  LOP3.LUT R4, R4, R5, RZ, 0x3c, !PT ;  /* 0x0000000504047212 */ /* 0x000fe200078e3cff */
[----:B------:R-:W-:-:S03]  /*1ae90*/  UIADD3 UR17, UR8, 0x18100, URZ ;  /* 0x0001810008117890 */ /* 0x000fc6000fffe03f */
[----:B------:R-:W-:Y:S02]  /*1aea0*/  UMOV UR8, UR16 ;  /* 0x0000001000087c82 */ /* 0x000fe40008000000 */
[----:B------:R0:W-:Y:S02]  /*1aeb0*/  UTMALDG.3D [UR8], [UR6], desc[UR14] ;  /* 0x00000e08060075b4 */ /* 0x0001e40008011000 */
[----:B0-----:R-:W-:Y:S01]  /*1aec0*/  UMOV UR8, UR17 ;  /* 0x0000001100087c82 */ /* 0x001fe20008000000 */
[----:B------:R-:W-:Y:S02]  /*1aed0*/  UMOV UR11, UR20 ;  /* 0x00000014000b7c82 */ /* 0x000fe40008000000 */
[----:B------:R0:W-:Y:S02]  /*1aee0*/  UTMALDG.3D.MULTICAST [UR8], [UR28], UR27, desc[UR14] ;  /* 0x00000e081c0073b4 */ /* 0x0001e4000801181b */
[----:B0-----:R-:W-:Y:S05]  /*1aef0*/  @P1 BRA `(.L_x_556) ;  /* 0xfffffffc003c1947 */ /* 0x001fea000383ffff */
.L_x_553:
[----:B------:R-:W-:Y:S05]  /*1af00*/  BSYNC B1 ;  /* 0x0000000000017941 */ /* 0x000fea0003800000 */
.L_x_552:
[----:B------:R-:W2:Y:S01]  /*1af10*/  LDL.LU R15, [R1+0x200] ;  /* 0x00020000010f7983 */ /* 0x000ea20000300800 */
[----:B------:R-:W-:Y:S01]  /*1af20*/  LOP3.LUT P0, RZ, R8, 0xff, RZ, 0xc0, !PT ;  /* 0x000000ff08ff7812 */ /* 0x000fe2000780c0ff */
[----:B------:R-:W-:Y:S02]  /*1af30*/  ULDC.64 UR6, c[0x0][0x650] ;  /* 0x0001940000067ab9 */ /* 0x000fe40000000a00 */
[----:B------:R-:W3:Y:S01]  /*1af40*/  LDL.LU R14, [R1+0x204] ;  /* 0x00020400010e7983 */ /* 0x000ee20000300800 */
[----:B------:R-:W-:Y:S01]  /*1af50*/  IADD3 R6, R6, UR18, RZ ;  /* 0x0000001206067c10 */ /* 0x000fe2000fffe0ff */
[----:B------:R-:W-:Y:S01]  /*1af60*/  UISETP.GE.U32.AND UP0, UPT, UR18, 0x3, UPT ;  /* 0x000000031200788c */ /* 0x000fe2000bf06070 */
[----:B------:R-:W-:Y:S01]  /*1af70*/  BSSY B1, `(.L_x_557) ;  /* 0x0000074000017945 */ /* 0x000fe20003800000 */
[----:B------:R-:W-:Y:S01]  /*1af80*/  IMAD.MOV.U32 R4, RZ, RZ, -0x1 ;  /* 0xffffffffff047424 */ /* 0x000fe200078e00ff */
[----:B------:R-:W-:Y:S02]  /*1af90*/  MOV R10, 0xffffffff ;  /* 0xffffffff000a7802 */ /* 0x000fe40000000f00 */
[----:B------:R-:W-:-:S02]  /*1afa0*/  PRMT R8, RZ, 0x7610, R8 ;  /* 0x00007610ff087816 */ /* 0x000fc40000000008 */
[----:B------:R-:W-:Y:S01]  /*1afb0*/  PLOP3.LUT P1, PT, PT, PT, UP0, 0x80, 0x0 ;  /* 0x000000000000781c */ /* 0x000fe20003f2f008 */
[----:B------:R-:W0:Y:S01]  /*1afc0*/  @P0 S2R R3, SR_CgaCtaId ;  /* 0x0000000000030919 */ /* 0x000e220000008800 */
[----:B------:R-:W-:-:S04]  /*1afd0*/  @P0 MOV R2, 0x400 ;  /* 0x0000040000020802 */ /* 0x000fc80000000f00 */
[----:B0-----:R-:W-:-:S04]  /*1afe0*/  @P0 LEA R2, R3, R2, 0x18 ;  /* 0x0000000203020211 */ /* 0x001fc800078ec0ff */
[----:B------:R0:W-:Y:S01]  /*1aff0*/  @P0 SYNCS.ARRIVE.TRANS64.A1T0 RZ, [R2+URZ+0x48], RZ ;  /* 0x000048ff02ff09a7 */ /* 0x0001e2000810003f */
[----:B------:R-:W-:Y:S01]  /*1b000*/  ISETP.GT.U32.AND P0, PT, R6, 0x2, PT ;  /* 0x000000020600780c */ /* 0x000fe20003f04070 */
[----:B0-----:R-:W-:-:S05]  /*1b010*/  IMAD.U32 R2, RZ, RZ, UR18 ;  /* 0x00000012ff027e24 */ /* 0x001fca000f8e00ff */
[----:B------:R-:W-:Y:S01]  /*1b020*/  ISETP.LT.U32.AND P0, PT, R2, 0x3, P0 ;  /* 0x000000030200780c */ /* 0x000fe20000701070 */
[----:B------:R-:W-:-:S05]  /*1b030*/  IMAD.WIDE.U32 R2, R6, -0x55555555, RZ ;  /* 0xaaaaaaab06027825 */ /* 0x000fca00078e00ff */
[----:B------:R-:W-:Y:S02]  /*1b040*/  SHF.R.U32.HI R5, RZ, 0x1, R3 ;  /* 0x00000001ff057819 */ /* 0x000fe40000011603 */
[----:B------:R-:W-:Y:S02]  /*1b050*/  SEL R3, RZ, 0x1, !P0 ;  /* 0x00000001ff037807 */ /* 0x000fe40004000000 */
[----:B------:R-:W-:Y:S01]  /*1b060*/  PRMT R2, RZ, 0x7610, R2 ;  /* 0x00007610ff027816 */ /* 0x000fe20000000002 */
[----:B------:R-:W-:Y:S01]  /*1b070*/  IMAD R6, R5, -0x3, R6 ;  /* 0xfffffffd05067824 */ /* 0x000fe200078e0206 */
[----:B------:R-:W-:Y:S01]  /*1b080*/  LOP3.LUT R0, R0, R3, RZ, 0x3c, !PT ;  /* 0x0000000300007212 */ /* 0x000fe200078e3cff */
[----:B------:R-:W-:-:S03]  /*1b090*/  IMAD.MOV.U32 R3, RZ, RZ, -0x1 ;  /* 0xffffffffff037424 */ /* 0x000fc600078e00ff */
[----:B------:R-:W-:Y:S02]  /*1b0a0*/  @P1 LOP3.LUT R0, R0, 0x1, R5, 0x78, !PT ;  /* 0x0000000100001812 */ /* 0x000fe400078e7805 */
[----:B---3--:R-:W-:-:S04]  /*1b0b0*/  IADD3 R14, P0, R14, UR22, RZ ;  /* 0x000000160e0e7c10 */ /* 0x008fc8000ff1e0ff */
[----:B--2---:R-:W-:Y:S01]  /*1b0c0*/  IADD3.X R15, R15, UR13, RZ, P0, !PT ;  /* 0x0000000d0f0f7c10 */ /* 0x004fe200087fe4ff */
[----:B------:R0:W-:Y:S01]  /*1b0d0*/  STL [R1+0x204], R14 ;  /* 0x0002040e01007387 */ /* 0x0001e20000100800 */
[----:B------:R-:W-:-:S03]  /*1b0e0*/  ISETP.GE.U32.AND P0, PT, R14, UR6, PT ;  /* 0x000000060e007c0c */ /* 0x000fc6000bf06070 */
[----:B------:R0:W-:Y:S01]  /*1b0f0*/  STL [R1+0x200], R15 ;  /* 0x0002000f01007387 */ /* 0x0001e20000100800 */
[----:B------:R-:W-:-:S13]  /*1b100*/  ISETP.GE.U32.AND.EX P0, PT, R15, UR7, PT, P0 ;  /* 0x000000070f007c0c */ /* 0x000fda000bf06100 */
[----:B0-----:R-:W-:Y:S05]  /*1b110*/  @P0 BRA `(.L_x_558) ;  /* 0x0000000400640947 */ /* 0x001fea0003800000 */
[----:B------:R-:W0:Y:S01]  /*1b120*/  S2R R7, SR_CTAID.X ;  /* 0x0000000000077919 */ /* 0x000e220000002500 */
[----:B------:R-:W-:Y:S01]  /*1b130*/  ULDC UR6, c[0x0][0x150] ;  /* 0x0000540000067ab9 */ /* 0x000fe20000000800 */
[----:B------:R-:W1:Y:S01]  /*1b140*/  LDC R4, c[0x0][0x144] ;  /* 0x00005100ff047b82 */ /* 0x000e620000000800 */
[----:B------:R-:W-:Y:S01]  /*1b150*/  UISETP.NE.AND UP0, UPT, UR45, URZ, UPT ;  /* 0x0000003f2d00728c */ /* 0x000fe2000bf05270 */
[----:B------:R-:W2:Y:S01]  /*1b160*/  S2R R5, SR_CTAID.Y ;  /* 0x0000000000057919 */ /* 0x000ea20000002600 */
[----:B------:R-:W-:-:S04]  /*1b170*/  ULDC UR9, c[0x0][0x630] ;  /* 0x00018c0000097ab9 */ /* 0x000fc80000000800 */
[----:B------:R-:W-:Y:S01]  /*1b180*/  PLOP3.LUT P0, PT, PT, PT, UP0, 0x80, 0x0 ;  /* 0x000000000000781c */ /* 0x000fe20003f0f008 */
[----:B------:R-:W3:Y:S01]  /*1b190*/  LDC R12, c[0x0][0x148] ;  /* 0x00005200ff0c7b82 */ /* 0x000ee20000000800 */
[----:B0-----:R-:W-:Y:S02]  /*1b1a0*/  I2FP.F32.U32 R2, R7 ;  /* 0x0000000700027245 */ /* 0x001fe40000201000 */
[----:B--2---:R-:W-:-:S03]  /*1b1b0*/  I2FP.F32.U32 R3, R5 ;  /* 0x0000000500037245 */ /* 0x004fc60000201000 */
[----:B------:R-:W-:Y:S01]  /*1b1c0*/  FMUL R2, R2, UR6 ;  /* 0x0000000602027c20 */ /* 0x000fe20008400000 */
[----:B------:R-:W-:Y:S02]  /*1b1d0*/  ULDC UR6, c[0x0][0x154] ;  /* 0x0000550000067ab9 */ /* 0x000fe40000000800 */
[----:B------:R-:W-:Y:S01]  /*1b1e0*/  FMUL R10, R3, UR6 ;  /* 0x00000006030a7c20 */ /* 0x000fe20008400000 */
[----:B------:R-:W-:Y:S02]  /*1b1f0*/  ULDC.64 UR6, c[0x0][0x628] ;  /* 0x00018a0000067ab9 */ /* 0x000fe40000000a00 */
[----:B------:R-:W0:Y:S08]  /*1b200*/  F2I.U32.TRUNC.NTZ R2, R2 ;  /* 0x0000000200027305 */ /* 0x000e30000020f000 */
[----:B------:R-:W2:Y:S01]  /*1b210*/  F2I.U32.TRUNC.NTZ R10, R10 ;  /* 0x0000000a000a7305 */ /* 0x000ea2000020f000 */
[----:B0-----:R-:W-:-:S02]  /*1b220*/  IMAD.MOV R3, RZ, RZ, -R2 ;  /* 0x000000ffff037224 */ /* 0x001fc400078e0a02 */
[----:B------:R-:W-:Y:S02]  /*1b230*/  IMAD.MOV.U32 R2, RZ, RZ, R14 ;  /* 0x000000ffff027224 */ /* 0x000fe400078e000e */
[----:B-1----:R-:W-:Y:S02]  /*1b240*/  IMAD R7, R4, R3, R7 ;  /* 0x0000000304077224 */ /* 0x002fe400078e0207 */
[----:B--2---:R-:W-:-:S04]  /*1b250*/  IMAD.MOV R3, RZ, RZ, -R10 ;  /* 0x000000ffff037224 */ /* 0x004fc800078e0a0a */
[----:B---3--:R-:W-:Y:S01]  /*1b260*/  @P0 IMAD R7, R12, R3, R5 ;  /* 0x000000030c070224 */ /* 0x008fe200078e0205 */
[----:B------:R-:W-:Y:S02]  /*1b270*/  ISETP.NE.U32.AND P0, PT, RZ, UR6, PT ;  /* 0x00000006ff007c0c */ /* 0x000fe4000bf05070 */
[----:B------:R-:W-:Y:S02]  /*1b280*/  MOV R3, R15 ;  /* 0x0000000f00037202 */ /* 0x000fe40000000f00 */
[----:B------:R-:W-:-:S13]  /*1b290*/  ISETP.NE.AND.EX P0, PT, RZ, UR7, PT, P0 ;  /* 0x00000007ff007c0c */ /* 0x000fda000bf05300 */
[----:B------:R-:W-:Y:S05]  /*1b2a0*/  @!P0 BRA `(.L_x_559) ;  /* 0x0000000000288947 */ /* 0x000fea0003800000 */
[----:B------:R-:W-:Y:S02]  /*1b2b0*/  ULDC UR8, c[0x0][0x634] ;  /* 0x00018d0000087ab9 */ /* 0x000fe40000000800 */
[----:B------:R-:W-:-:S05]  /*1b2c0*/  IADD3 R3, P0, R14, UR8, RZ ;  /* 0x000000080e037c10 */ /* 0x000fca000ff1e0ff */
[----:B------:R-:W-:-:S04]  /*1b2d0*/  IMAD.X R11, RZ, RZ, R15, P0 ;  /* 0x000000ffff0b7224 */ /* 0x000fc800000e060f */
[----:B------:R-:W-:-:S04]  /*1b2e0*/  IMAD.WIDE.U32 R4, R11, UR6, RZ ;  /* 0x000000060b047c25 */ /* 0x000fc8000f8e00ff */
[----:B------:R-:W-:-:S04]  /*1b2f0*/  IMAD.WIDE.U32 R4, P0, R3, UR7, R4 ;  /* 0x0000000703047c25 */ /* 0x000fc8000f800004 */
[----:B------:R-:W-:-:S04]  /*1b300*/  IMAD.WIDE.U32 R2, R3, UR6, RZ ;  /* 0x0000000603027c25 */ /* 0x000fc8000f8e00ff */
[----:B------:R-:W-:Y:S01]  /*1b310*/  IMAD.MOV.U32 R2, RZ, RZ, R5 ;  /* 0x000000ffff027224 */ /* 0x000fe200078e0005 */
[----:B------:R-:W-:Y:S01]  /*1b320*/  IADD3 RZ, P1, R3, R4, RZ ;  /* 0x0000000403ff7210 */ /* 0x000fe20007f3e0ff */
[----:B------:R-:W-:-:S04]  /*1b330*/  IMAD.X R3, RZ, RZ, RZ, P0 ;  /* 0x000000ffff037224 */ /* 0x000fc800000e06ff */
[----:B------:R-:W-:-:S08]  /*1b340*/  IMAD.WIDE.U32.X R2, R11, UR7, R2, P1 ;  /* 0x000000070b027c25 */ /* 0x000fd000088e0402 */
.L_x_559:
[--C-:B------:R-:W-:Y:S01]  /*1b350*/  SHF.R.U64 R10, R2, UR9, R3.reuse ;  /* 0x00000009020a7c19 */ /* 0x100fe20008001203 */
[----:B------:R-:W-:Y:S01]  /*1b360*/  ULDC.64 UR6, c[0x0][0x620] ;  /* 0x0001880000067ab9 */ /* 0x000fe20000000a00 */
[----:B------:R-:W-:Y:S01]  /*1b370*/  SHF.R.U32.HI R2, RZ, UR9, R3 ;  /* 0x00000009ff027c19 */ /* 0x000fe20008011603 */
[----:B------:R-:W-:Y:S01]  /*1b380*/  IMAD.MOV.U32 R3, RZ, RZ, R15 ;  /* 0x000000ffff037224 */ /* 0x000fe200078e000f */
[----:B------:R-:W-:Y:S01]  /*1b390*/  IADD3 R11, P0, RZ, -R10, RZ ;  /* 0x8000000aff0b7210 */ /* 0x000fe20007f1e0ff */
[----:B------:R-:W-:-:S03]  /*1b3a0*/  ULDC.64 UR8, c[0x0][0x640] ;  /* 0x0001900000087ab9 */ /* 0x000fc60000000a00 */
[----:B------:R-:W-:Y:S02]  /*1b3b0*/  IADD3.X R2, RZ, ~R2, RZ, P0, !PT ;  /* 0x80000002ff027210 */ /* 0x000fe400007fe4ff */
[----:B------:R-:W-:-:S03]  /*1b3c0*/  ISETP.NE.U32.AND P0, PT, RZ, UR8, PT ;  /* 0x00000008ff007c0c */ /* 0x000fc6000bf05070 */
[----:B------:R-:W-:Y:S01]  /*1b3d0*/  IMAD R2, R2, UR6, RZ ;  /* 0x0000000602027c24 */ /* 0x000fe2000f8e02ff */
[----:B------:R-:W-:-:S03]  /*1b3e0*/  ISETP.NE.AND.EX P0, PT, RZ, UR9, PT, P0 ;  /* 0x00000009ff007c0c */ /* 0x000fc6000bf05300 */
[----:B------:R-:W-:Y:S02]  /*1b3f0*/  IMAD R5, R11, UR7, R2 ;  /* 0x000000070b057c24 */ /* 0x000fe4000f8e0202 */
[----:B------:R-:W-:-:S04]  /*1b400*/  IMAD.MOV.U32 R2, RZ, RZ, R14 ;  /* 0x000000ffff027224 */ /* 0x000fc800078e000e */
[----:B------:R-:W-:Y:S01]  /*1b410*/  IMAD.WIDE.U32 R2, R11, UR6, R2 ;  /* 0x000000060b027c25 */ /* 0x000fe2000f8e0002 */
[----:B------:R-:W-:-:S03]  /*1b420*/  ULDC UR6, c[0x0][0x618] ;  /* 0x0001860000067ab9 */ /* 0x000fc60000000800 */
[----:B------:R-:W-:-:S05]  /*1b430*/  IMAD.IADD R3, R3, 0x1, R5 ;  /* 0x0000000103037824 */ /* 0x000fca00078e0205 */
[--C-:B------:R-:W-:Y:S02]  /*1b440*/  SHF.R.U64 R11, R2, UR6, R3.reuse ;  /* 0x00000006020b7c19 */ /* 0x100fe40008001203 */
[----:B------:R-:W-:Y:S01]  /*1b450*/  SHF.R.U32.HI R2, RZ, UR6, R3 ;  /* 0x00000006ff027c19 */ /* 0x000fe20008011603 */
[----:B------:R-:W-:-:S03]  /*1b460*/  ULDC UR6, c[0x0][0x608] ;  /* 0x0001820000067ab9 */ /* 0x000fc60000000800 */
[--C-:B------:R-:W-:Y:S02]  /*1b470*/  SHF.R.U32.HI R3, RZ, UR6, R2.reuse ;  /* 0x00000006ff037c19 */ /* 0x100fe40008011602 */
[----:B------:R-:W-:Y:S01]  /*1b480*/  SHF.R.U64 R12, R11, UR6, R2 ;  /* 0x000000060b0c7c19 */ /* 0x000fe20008001202 */
[----:B------:R-:W-:Y:S02]  /*1b490*/  ULDC UR6, c[0x0][0x658] ;  /* 0x0001960000067ab9 */ /* 0x000fe40000000800 */
[--C-:B------:R-:W-:Y:S02]  /*1b4a0*/  SHF.R.U32.HI R14, RZ, UR6, R3.reuse ;  /* 0x00000006ff0e7c19 */ /* 0x100fe40008011603 */
[----:B------:R-:W-:-:S03]  /*1b4b0*/  SHF.R.U64 R13, R12, UR6, R3 ;  /* 0x000000060c0d7c19 */ /* 0x000fc60008001203 */
[----:B------:R-:W-:Y:S01]  /*1b4c0*/  IMAD.MOV.U32 R3, RZ, RZ, R14 ;  /* 0x000000ffff037224 */ /* 0x000fe200078e000e */
[----:B------:R-:W-:Y:S01]  /*1b4d0*/  MOV R2, R13 ;  /* 0x0000000d00027202 */ /* 0x000fe20000000f00 */
[----:B------:R-:W-:Y:S06]  /*1b4e0*/  @!P0 BRA `(.L_x_560) ;  /* 0x0000000000288947 */ /* 0x000fec0003800000 */
[----:B------:R-:W-:Y:S02]  /*1b4f0*/  ULDC UR6, c[0x0][0x64c] ;  /* 0x0001930000067ab9 */ /* 0x000fe40000000800 */
[----:B------:R-:W-:-:S05]  /*1b500*/  IADD3 R3, P0, R13, UR6, RZ ;  /* 0x000000060d037c10 */ /* 0x000fca000ff1e0ff */
[----:B------:R-:W-:-:S04]  /*1b510*/  IMAD.X R14, RZ, RZ, R14, P0 ;  /* 0x000000ffff0e7224 */ /* 0x000fc800000e060e */
[----:B------:R-:W-:-:S04]  /*1b520*/  IMAD.WIDE.U32 R4, R14, UR8, RZ ;  /* 0x000000080e047c25 */ /* 0x000fc8000f8e00ff */
[----:B------:R-:W-:-:S04]  /*1b530*/  IMAD.WIDE.U32 R4, P0, R3, UR9, R4 ;  /* 0x0000000903047c25 */ /* 0x000fc8000f800004 */
[----:B------:R-:W-:Y:S01]  /*1b540*/  IMAD.WIDE.U32 R2, R3, UR8, RZ ;  /* 0x0000000803027c25 */ /* 0x000fe2000f8e00ff */
[----:B------:R-:W-:-:S04]  /*1b550*/  MOV R2, R5 ;  /* 0x0000000500027202 */ /* 0x000fc80000000f00 */
[----:B------:R-:W-:Y:S01]  /*1b560*/  IADD3 RZ, P1, R3, R4, RZ ;  /* 0x0000000403ff7210 */ /* 0x000fe20007f3e0ff */
[----:B------:R-:W-:-:S04]  /*1b570*/  IMAD.X R3, RZ, RZ, RZ, P0 ;  /* 0x000000ffff037224 */ /* 0x000fc800000e06ff */
[----:B------:R-:W-:-:S08]  /*1b580*/  IMAD.WIDE.U32.X R2, R14, UR9, R2, P1 ;  /* 0x000000090e027c25 */ /* 0x000fd000088e0402 */
.L_x_560:
[----:B------:R-:W-:Y:S01]  /*1b590*/  ULDC UR6, c[0x0][0x648] ;  /* 0x0001920000067ab9 */ /* 0x000fe20000000800 */
[----:B------:R-:W-:Y:S01]  /*1b5a0*/  LOP3.LUT R12, R12, UR19, RZ, 0xc0, !PT ;  /* 0x000000130c0c7c12 */ /* 0x000fe2000f8ec0ff */
[----:B------:R-:W-:Y:S01]  /*1b5b0*/  UISETP.NE.AND UP0, UPT, UR45, URZ, UPT ;  /* 0x0000003f2d00728c */ /* 0x000fe2000bf05270 */
[----:B------:R-:W-:Y:S01]  /*1b5c0*/  SHF.R.U64 R3, R2, UR6, R3 ;  /* 0x0000000602037c19 */ /* 0x000fe20008001203 */
[----:B------:R-:W-:Y:S01]  /*1b5d0*/  ULDC UR6, c[0x0][0x638] ;  /* 0x00018e0000067ab9 */ /* 0x000fe20000000800 */
[----:B------:R-:W-:-:S03]  /*1b5e0*/  LOP3.LUT R4, R11, UR4, RZ, 0xc0, !PT ;  /* 0x000000040b047c12 */ /* 0x000fc6000f8ec0ff */
[----:B------:R-:W-:Y:S01]  /*1b5f0*/  IMAD.MOV R2, RZ, RZ, -R3 ;  /* 0x000000ffff027224 */ /* 0x000fe200078e0a03 */
[----:B------:R-:W-:Y:S01]  /*1b600*/  PLOP3.LUT P0, PT, PT, PT, UP0, 0x40, 0x0 ;  /* 0x000000000000781c */ /* 0x000fe20003f0e808 */
[----:B------:R-:W-:Y:S01]  /*1b610*/  IMAD R12, R3, UR5, R12 ;  /* 0x00000005030c7c24 */ /* 0x000fe2000f8e020c */
[----:B------:R-:W-:Y:S01]  /*1b620*/  PLOP3.LUT P1, PT, PT, PT, UP0, 0x40, 0x0 ;  /* 0x000000000000781c */ /* 0x000fe20003f2e808 */
[----:B------:R-:W-:Y:S01]  /*1b630*/  IMAD R13, R2, UR6, R13 ;  /* 0x00000006020d7c24 */ /* 0x000fe2000f8e020d */
[----:B------:R-:W-:Y:S01]  /*1b640*/  ULDC UR6, c[0x0][0x610] ;  /* 0x0001840000067ab9 */ /* 0x000fe20000000800 */
[----:B------:R-:W-:Y:S02]  /*1b650*/  IMAD.MOV.U32 R2, RZ, RZ, 0x1 ;  /* 0x00000001ff027424 */ /* 0x000fe400078e00ff */
[----:B------:R-:W-:Y:S01]  /*1b660*/  IMAD R7, R12, UR6, R7 ;  /* 0x000000060c077c24 */ /* 0x000fe2000f8e0207 */
[----:B------:R-:W-:Y:S02]  /*1b670*/  ULDC UR6, c[0x0][0x600] ;  /* 0x0001800000067ab9 */ /* 0x000fe40000000800 */
[----:B------:R-:W-:-:S05]  /*1b680*/  IMAD R4, R13, UR6, R4 ;  /* 0x000000060d047c24 */ /* 0x000fca000f8e0204 */
[----:B------:R-:W-:Y:S02]  /*1b690*/  SEL R3, R4, R7, P0 ;  /* 0x0000000704037207 */ /* 0x000fe40000000000 */
[----:B------:R-:W-:-:S07]  /*1b6a0*/  SEL R4, R7, R4, P1 ;  /* 0x0000000407047207 */ /* 0x000fce0000800000 */
.L_x_558:
[----:B------:R-:W-:Y:S05]  /*1b6b0*/  BSYNC B1 ;  /* 0x0000000000017941 */ /* 0x000fea0003800000 */
.L_x_557:
[----:B------:R-:W-:-:S13]  /*1b6c0*/  LOP3.LUT P0, RZ, R2, 0xff, RZ, 0xc0, !PT ;  /* 0x000000ff02ff7812 */ /* 0x000fda000780c0ff */
[----:B------:R-:W-:Y:S05]  /*1b6d0*/  @P0 BRA `(.L_x_561) ;  /* 0xfffffff400100947 */ /* 0x000fea000383ffff */
[----:B------:R-:W-:Y:S05]  /*1b6e0*/  BSYNC B0 ;  /* 0x0000000000007941 */ /* 0x000fea0003800000 */
.L_x_550:
[----:B------:R-:W-:-:S03]  /*1b6f0*/  UMOV UR6, 0xffffffff ;  /* 0xffffffff00067882 */ /* 0x000fc60000000000 */
[----:B------:R-:W-:Y:S05]  /*1b700*/  BRA.DIV UR6, `(.L_x_562) ;  /* 0x0000000206f47947 */ /* 0x000fea000b800000 */
[----:B------:R-:W-:-:S13]  /*1b710*/  ELECT P6, URZ, PT ;  /* 0x00000000003f782f */ /* 0x000fda00038c0000 */
.L_x_575:
[----:B------:R-:W-:Y:S04]  /*1b720*/  BSSY B0, `(.L_x_563) ;  /* 0x0000023000007945 */ /* 0x000fe80003800000 */
[----:B------:R-:W-:Y:S05]  /*1b730*/  @!P6 BRA `(.L_x_564) ;  /* 0x000000000084e947 */ /* 0x000fea0003800000 */
[----:B------:R-:W-:-:S04]  /*1b740*/  ULOP3.LUT UR6, UR40, 0x2, URZ, 0xfc, !UPT ;  /* 0x0000000228067892 */ /* 0x000fc8000f8efc3f */
[----:B------:R-:W-:-:S06]  /*1b750*/  UISETP.NE.AND UP0, UPT, UR6, 0x3, UPT ;  /* 0x000000030600788c */ /* 0x000fcc000bf05270 */
[----:B------:R-:W-:-:S13]  /*1b760*/  PLOP3.LUT P0, PT, PT, PT, UP0, 0x80, 0x0 ;  /* 0x000000000000781c */ /* 0x000fda0003f0f008 */
[----:B------:R-:W-:Y:S05]  /*1b770*/  @!P0 BRA `(.L_x_565) ;  /* 0x0000000000048947 */ /* 0x000fea0003800000 */
[----:B------:R-:W-:Y:S01]  /*1b780*/  BPT.TRAP 0x1 ;  /* 0x000000040000795c */ /* 0x000fe20000300000 */
.L_x_565:
[----:B------:R-:W0:Y:S01]  /*1b790*/  S2R R3, SR_CgaCtaId ;  /* 0x0000000000037919 */ /* 0x000e220000008800 */
[----:B------:R-:W-:-:S04]  /*1b7a0*/  MOV R2, 0x400 ;  /* 0x0000040000027802 */ /* 0x000fc80000000f00 */
[----:B0-----:R-:W-:Y:S02]  /*1b7b0*/  LEA R3, R3, R2, 0x18 ;  /* 0x0000000203037211 */ /* 0x001fe400078ec0ff */
[----:B------:R-:W-:-:S03]  /*1b7c0*/  SHF.L.U32 R2, R0, 0x1f, RZ ;  /* 0x0000001f00027819 */ /* 0x000fc600000006ff */
[----:B------:R-:W-:-:S05]  /*1b7d0*/  VIADD R3, R3, 0x18 ;  /* 0x0000001803037836 */ /* 0x000fca0000000000 */
[----:B------:R-:W-:-:S04]  /*1b7e0*/  LEA R5, R6, R3, 0x3 ;  /* 0x0000000306057211 */ /* 0x000fc800078e18ff */
[----:B------:R-:W0:Y:S02]  /*1b7f0*/  SYNCS.PHASECHK.TRANS64.TRYWAIT P0, [R5+URZ], R2 ;  /* 0x00000002050075a7 */ /* 0x000e24000800017f */
[----:B0-----:R-:W-:Y:S05]  /*1b800*/  @!P0 BRA `(.L_x_566) ;  /* 0x0000000000d48947 */ /* 0x001fea0003800000 */
.L_x_576:
[----:B------:R-:W-:-:S05]  /*1b810*/  VIADD R6, R6, 0x1 ;  /* 0x0000000106067836 */ /* 0x000fca0000000000 */
[----:B------:R-:W-:-:S04]  /*1b820*/  ISETP.NE.AND P0, PT, R6, 0x3, PT ;  /* 0x000000030600780c */ /* 0x000fc80003f05270 */
[----:B0-----:R-:W-:Y:S02]  /*1b830*/  SEL R5, RZ, 0x1, P0 ;  /* 0x00000001ff057807 */ /* 0x001fe40000000000 */
[----:B------:R-:W-:Y:S02]  /*1b840*/  SEL R6, R6, RZ, P0 ;  /* 0x000000ff06067207 */ /* 0x000fe40000000000 */
[----:B------:R-:W-:-:S03]  /*1b850*/  LOP3.LUT R5, R0, R5, RZ, 0x3c, !PT ;  /* 0x0000000500057212 */ /* 0x000fc600078e3cff */
[----:B------:R-:W-:Y:S01]  /*1b860*/  IMAD R7, R6, 0x8, R3 ;  /* 0x0000000806077824 */ /* 0x000fe200078e0203 */
[----:B------:R-:W-:-:S04]  /*1b870*/  SHF.L.U32 R0, R5, 0x1f, RZ ;  /* 0x0000001f05007819 */ /* 0x000fc800000006ff */
[----:B------:R-:W0:Y:S02]  /*1b880*/  SYNCS.PHASECHK.TRANS64.TRYWAIT P0, [R7+URZ], R0 ;  /* 0x00000000070075a7 */ /* 0x000e24000800017f */
[----:B0-----:R-:W-:Y:S05]  /*1b890*/  @!P0 BRA `(.L_x_567) ;  /* 0x0000000000c48947 */ /* 0x001fea0003800000 */
.L_x_577:
[----:B0-----:R-:W-:-:S05]  /*1b8a0*/  VIADD R0, R6, 0x1 ;  /* 0x0000000106007836 */ /* 0x001fca0000000000 */
[----:B------:R-:W-:-:S04]  /*1b8b0*/  ISETP.NE.AND P0, PT, R0, 0x3, PT ;  /* 0x000000030000780c */ /* 0x000fc80003f05270 */
[----:B------:R-:W-:Y:S02]  /*1b8c0*/  SEL R2, RZ, 0x1, P0 ;  /* 0x00000001ff027807 */ /* 0x000fe40000000000 */
[----:B------:R-:W-:Y:S02]  /*1b8d0*/  SEL R0, R0, RZ, P0 ;  /* 0x000000ff00007207 */ /* 0x000fe40000000000 */
[----:B------:R-:W-:Y:S02]  /*1b8e0*/  LOP3.LUT R2, R5, R2, RZ, 0x3c, !PT ;  /* 0x0000000205027212 */ /* 0x000fe400078e3cff */
[----:B------:R-:W-:Y:S02]  /*1b8f0*/  LEA R3, R0, R3, 0x3 ;  /* 0x0000000300037211 */ /* 0x000fe400078e18ff */
[----:B------:R-:W-:-:S07]  /*1b900*/  SHF.L.U32 R0, R2, 0x1f, RZ ;  /* 0x0000001f02007819 */ /* 0x000fce00000006ff */
.L_x_568:
[----:B0-----:R0:W1:Y:S02]  /*1b910*/  SYNCS.PHASECHK.TRANS64.TRYWAIT P0, [R3+URZ], R0 ;  /* 0x00000000030075a7 */ /* 0x001064000800017f */
[----:B-1----:R-:W-:Y:S05]  /*1b920*/  @!P0 NANOSLEEP.SYNCS 0x989680 ;  /* 0x009896800000895d */ /* 0x002fea0003900000 */
[----:B------:R-:W1:Y:S02]  /*1b930*/  @!P0 SYNCS.PHASECHK.TRANS64 P0, [R3+URZ], R0 ;  /* 0x00000000030085a7 */ /* 0x000e64000800007f */
[----:B-1----:R-:W-:Y:S05]  /*1b940*/  @!P0 BRA `(.L_x_568) ;  /* 0xfffffffc00f08947 */ /* 0x002fea000383ffff */
.L_x_564:
[----:B------:R-:W-:Y:S05]  /*1b950*/  BSYNC B0 ;  /* 0x0000000000007941 */ /* 0x000fea0003800000 */
.L_x_563:
[----:B------:R-:W-:Y:S05]  /*1b960*/  EXIT ;  /* 0x000000000000794d */ /* 0x000fea0003800000 */
.L_x_21:
[----:B-1----:R1:W2:Y:S02]  /*1b970*/  SYNCS.PHASECHK.TRANS64.TRYWAIT P1, [R4+URZ], R3 ;  /* 0x00000003040075a7 */ /* 0x0022a4000802017f */
[----:B--2---:R-:W-:Y:S05]  /*1b980*/  @!P1 NANOSLEEP.SYNCS 0x989680 ;  /* 0x009896800000995d */ /* 0x004fea0003900000 */
[----:B------:R-:W2:Y:S02]  /*1b990*/  @!P1 SYNCS.PHASECHK.TRANS64 P1, [R4+URZ], R3 ;  /* 0x00000003040095a7 */ /* 0x000ea4000802007f */
[----:B--2---:R-:W-:Y:S05]  /*1b9a0*/  @!P1 BRA `(.L_x_21) ;  /* 0xfffffffc00f09947 */ /* 0x004fea000383ffff */
[----:B------:R-:W-:Y:S05]  /*1b9b0*/  BRA `(.L_x_20) ;  /* 0xfffffe5c00487947 */ /* 0x000fea000383ffff */
.L_x_26:
[----:B-1----:R1:W2:Y:S02]  /*1b9c0*/  SYNCS.PHASECHK.TRANS64.TRYWAIT P1, [R4+URZ], R5 ;  /* 0x00000005040075a7 */ /* 0x0022a4000802017f */
[----:B--2---:R-:W-:Y:S05]  /*1b9d0*/  @!P1 NANOSLEEP.SYNCS 0x989680 ;  /* 0x009896800000995d */ /* 0x004fea0003900000 */
[----:B------:R-:W2:Y:S02]  /*1b9e0*/  @!P1 SYNCS.PHASECHK.TRANS64 P1, [R4+URZ], R5 ;  /* 0x00000005040095a7 */ /* 0x000ea4000802007f */
[----:B--2---:R-:W-:Y:S05]  /*1b9f0*/  @!P1 BRA `(.L_x_26) ;  /* 0xfffffffc00f09947 */ /* 0x004fea000383ffff */
[----:B------:R-:W-:Y:S05]  /*1ba00*/  BRA `(.L_x_25) ;  /* 0xfffffe9000d87947 */ /* 0x000fea000383ffff */
.L_x_551:
[----:B------:R-:W-:Y:S01]  /*1ba10*/  BSSY B1, `(.L_x_569) ;  /* 0x0000006000017945 */ /* 0x000fe20003800000 */
[----:B------:R-:W-:-:S07]  /*1ba20*/  IMAD.MOV.U32 R15, RZ, RZ, -0x1 ;  /* 0xffffffffff0f7424 */ /* 0x000fce00078e00ff */
[----:B------:R-:W-:Y:S05]  /*1ba30*/  WARPSYNC.COLLECTIVE R15, `(.L_x_570) ;  /* 0x000000000f0c7348 */ /* 0x000fea0003c00000 */
[----:B------:R-:W-:Y:S02]  /*1ba40*/  ELECT P6, UR62, PT ;  /* 0x00000000003e782f */ /* 0x000fe400038c0000 */
[----:B------:R-:W-:Y:S01]  /*1ba50*/  MOV R14, UR62 ;  /* 0x0000003e000e7c02 */ /* 0x000fe20008000f00 */
[----:B------:R-:W-:Y:S10]  /*1ba60*/  ENDCOLLECTIVE ;  /* 0x000000000000791b */ /* 0x000ff40003800000 */
.L_x_570:
[----:B------:R-:W-:Y:S05]  /*1ba70*/  BSYNC B1 ;  /* 0x0000000000017941 */ /* 0x000fea0003800000 */
.L_x_569:
[----:B------:R-:W-:Y:S05]  /*1ba80*/  BRA `(.L_x_571) ;  /* 0xfffffff000307947 */ /* 0x000fea000383ffff */
.L_x_554:
[----:B0-----:R0:W1:Y:S02]  /*1ba90*/  SYNCS.PHASECHK.TRANS64.TRYWAIT P0, [R5+URZ+0x18], R14 ;  /* 0x0000180e050075a7 */ /* 0x001064000800017f */
[----:B-1----:R-:W-:Y:S05]  /*1baa0*/  @!P0 NANOSLEEP.SYNCS 0x989680 ;  /* 0x009896800000895d */ /* 0x002fea0003900000 */
[----:B------:R-:W1:Y:S02]  /*1bab0*/  @!P0 SYNCS.PHASECHK.TRANS64 P0, [R5+URZ+0x18], R14 ;  /* 0x0000180e050085a7 */ /* 0x000e64000800007f */
[----:B-1----:R-:W-:Y:S05]  /*1bac0*/  @!P0 BRA `(.L_x_554) ;  /* 0xfffffffc00f08947 */ /* 0x002fea000383ffff */
[----:B------:R-:W-:Y:S05]  /*1bad0*/  BRA `(.L_x_572) ;  /* 0xfffffff000687947 */ /* 0x000fea000383ffff */
.L_x_562:
[----:B------:R-:W-:Y:S01]  /*1bae0*/  BSSY B0, `(.L_x_573) ;  /* 0x0000006000007945 */ /* 0x000fe20003800000 */
[----:B------:R-:W-:-:S07]  /*1baf0*/  IMAD.MOV.U32 R15, RZ, RZ, -0x1 ;  /* 0xffffffffff0f7424 */ /* 0x000fce00078e00ff */
[----:B------:R-:W-:Y:S05]  /*1bb00*/  WARPSYNC.COLLECTIVE R15, `(.L_x_574) ;  /* 0x000000000f0c7348 */ /* 0x000fea0003c00000 */
[----:B------:R-:W-:Y:S02]  /*1bb10*/  ELECT P6, UR62, PT ;  /* 0x00000000003e782f */ /* 0x000fe400038c0000 */
[----:B------:R-:W-:Y:S01]  /*1bb20*/  MOV R14, UR62 ;  /* 0x0000003e000e7c02 */ /* 0x000fe20008000f00 */
[----:B------:R-:W-:Y:S10]  /*1bb30*/  ENDCOLLECTIVE ;  /* 0x000000000000791b */ /* 0x000ff40003800000 */
.L_x_574:
[----:B------:R-:W-:Y:S05]  /*1bb40*/  BSYNC B0 ;  /* 0x0000000000007941 */ /* 0x000fea0003800000 */
.L_x_573:
[----:B------:R-:W-:Y:S05]  /*1bb50*/  BRA `(.L_x_575) ;  /* 0xfffffff800f07947 */ /* 0x000fea000383ffff */
.L_x_566:
[----:B0-----:R0:W1:Y:S02]  /*1bb60*/  SYNCS.PHASECHK.TRANS64.TRYWAIT P0, [R5+URZ], R2 ;  /* 0x00000002050075a7 */ /* 0x001064000800017f */
[----:B-1----:R-:W-:Y:S05]  /*1bb70*/  @!P0 NANOSLEEP.SYNCS 0x989680 ;  /* 0x009896800000895d */ /* 0x002fea0003900000 */
[----:B------:R-:W1:Y:S02]  /*1bb80*/  @!P0 SYNCS.PHASECHK.TRANS64 P0, [R5+URZ], R2 ;  /* 0x00000002050085a7 */ /* 0x000e64000800007f */
[----:B-1----:R-:W-:Y:S05]  /*1bb90*/  @!P0 BRA `(.L_x_566) ;  /* 0xfffffffc00f08947 */ /* 0x002fea000383ffff */
[----:B------:R-:W-:Y:S05]  /*1bba0*/  BRA `(.L_x_576) ;  /* 0xfffffffc00187947 */ /* 0x000fea000383ffff */
.L_x_567:
[----:B0-----:R0:W1:Y:S02]  /*1bbb0*/  SYNCS.PHASECHK.TRANS64.TRYWAIT P0, [R7+URZ], R0 ;  /* 0x00000000070075a7 */ /* 0x001064000800017f */
[----:B-1----:R-:W-:Y:S05]  /*1bbc0*/  @!P0 NANOSLEEP.SYNCS 0x989680 ;  /* 0x009896800000895d */ /* 0x002fea0003900000 */
[----:B------:R-:W1:Y:S02]  /*1bbd0*/  @!P0 SYNCS.PHASECHK.TRANS64 P0, [R7+URZ], R0 ;  /* 0x00000000070085a7 */ /* 0x000e64000800007f */
[----:B-1----:R-:W-:Y:S05]  /*1bbe0*/  @!P0 BRA `(.L_x_567) ;  /* 0xfffffffc00f08947 */ /* 0x002fea000383ffff */
[----:B------:R-:W-:Y:S05]  /*1bbf0*/  BRA `(.L_x_577) ;  /* 0xfffffffc00287947 */ /* 0x000fea000383ffff */
.L_x_578:
[----:B------:R-:W-:-:S00]  /*1bc00*/  BRA `(.L_x_578) ;  /* 0xfffffffc00fc7947 */ /* 0x000fc0000383ffff */
[----:B------:R-:W-:-:S00]  /*1bc10*/  NOP ;  /* 0x0000000000007918 */ /* 0x000fc00000000000 */
        /* <DEDUP_REMOVED lines=14> */
.L_x_579:


//--------------------- .nv.global.init           --------------------------
	.section	.nv.global.init,"aw",@progbits
.nv.global.init:
	.type		$str$22,@object
	.size		$str$22,($str$23 - $str$22)
$str$22:
        /*0000*/ 	.byte	0x6b, 0x5f, 0x74, 0x69, 0x6c, 0x65, 0x5f, 0x63, 0x6f, 0x75, 0x6e, 0x74, 0x20, 0x3e, 0x3d, 0x20
        /*0010*/ 	.byte	0x31, 0x00
	.type		$str$23,@object
	.size		$str$23,(__unnamed_1 - $str$23)
$str$23:
        /*0012*/ 	.byte	0x2f, 0x74, 0x6d, 0x70, 0x2f, 0x63, 0x75, 0x74, 0x6c, 0x61, 0x73, 0x73, 0x5f, 0x73, 0x77, 0x65
        /*0022*/ 	.byte	0x65, 0x70, 0x5f, 0x73, 0x72, 0x63, 0x2f, 0x69, 0x6e, 0x63, 0x6c, 0x75, 0x64, 0x65, 0x2f, 0x63
        /*0032*/ 	.byte	0x75, 0x74, 0x6c, 0x61, 0x73, 0x73, 0x2f, 0x67, 0x65, 0x6d, 0x6d, 0x2f, 0x63, 0x6f, 0x6c, 0x6c
        /*0042*/ 	.byte	0x65, 0x63, 0x74, 0x69, 0x76, 0x65, 0x2f, 0x73, 0x6d, 0x39, 0x30, 0x5f, 0x6d, 0x6d, 0x61, 0x5f
        /*0052*/ 	.byte	0x74, 0x6d, 0x61, 0x5f, 0x67, 0x6d, 0x6d, 0x61, 0x5f, 0x73, 0x73, 0x5f, 0x77, 0x61, 0x72, 0x70
        /*0062*/ 	.byte	0x73, 0x70, 0x65, 0x63, 0x69, 0x61, 0x6c, 0x69, 0x7a, 0x65, 0x64, 0x2e, 0x68, 0x70, 0x70, 0x00
	.type		__unnamed_1,@object
	.size		__unnamed_1,(.L_0 - __unnamed_1)
__unnamed_1:
        /* <DEDUP_REMOVED lines=182> */
        /*0bd2*/ 	.byte	0x5d, 0x00
.L_0:


//--------------------- .nv.shared._ZN7cutlass13device_kernelINS_4gemm6kernel13GemmUniversalIN4cute5tupleIJiiiiEEENS1_10collective13CollectiveMmaINS1_34MainloopSm90TmaGmmaWarpSpecializedILi3ENS5_IJNS4_1CILi2EEENSA_ILi1EEESC_EEENS1_35KernelTmaWarpSpecializedCooperativeEEENS5_IJNSA_ILi256EEESG_NSA_ILi64EEEEEENS_10bfloat16_tENS5_IJlSC_lEEESJ_SK_NS4_8TiledMMAINS4_8MMA_AtomIJNS4_4SM904GMMA28MMA_64x256x16_F32BF16BF16_SSILNSO_5MajorE0ELSQ_0ELNSO_7ScaleInE1ELSR_1EEEEEENS4_6LayoutISD_NS5_IJSC_NSA_ILi0EEESV_EEEEENS5_IJNS4_10UnderscoreESY_SY_EEEEENS4_13SM90_TMA_LOADENS4_14ComposedLayoutINS4_7SwizzleILi3ELi4ELi3EEENS4_18smem_ptr_flag_bitsILi16EEENSU_INS5_IJNSA_ILi8EEESH_EEENS5_IJSH_SC_EEEEEEEvNS4_8identityENS4_23SM90_TMA_LOAD_MULTICASTES1B_vS1C_EENS_8epilogue10collective6detail29Sm90TmaWarpSpecializedAdapterINS1G_15DefaultEpilogueISJ_SK_SK_NS1F_6thread17LinearCombinationISJ_Li1EffLNS1K_9ScaleType4KindE0ELNS_15FloatRoundStyleE2ESJ_EENS1_15EpilogueDefaultEEEEEvvEEEEvNT_6ParamsE --------------------------
	.section	.nv.shared._ZN7cutlass13device_kernelINS_4gemm6kernel13GemmUniversalIN4cute5tupleIJiiiiEEENS1_10collective13CollectiveMmaINS1_34MainloopSm90TmaGmmaWarpSpecializedILi3ENS5_IJNS4_1CILi2EEENSA_ILi1EEESC_EEENS1_35KernelTmaWarpSpecializedCooperativeEEENS5_IJNSA_ILi256EEESG_NSA_ILi64EEEEEENS_10bfloat16_tENS5_IJlSC_lEEESJ_SK_NS4_8TiledMMAINS4_8MMA_AtomIJNS4_4SM904GMMA28MMA_64x256x16_F32BF16BF16_SSILNSO_5MajorE0ELSQ_0ELNSO_7ScaleInE1ELSR_1EEEEEENS4_6LayoutISD_NS5_IJSC_NSA_ILi0EEESV_EEEEENS5_IJNS4_10UnderscoreESY_SY_EEEEENS4_13SM90_TMA_LOADENS4_14ComposedLayoutINS4_7SwizzleILi3ELi4ELi3EEENS4_18smem_ptr_flag_bitsILi16EEENSU_INS5_IJNSA_ILi8EEESH_EEENS5_IJSH_SC_EEEEEEEvNS4_8identityENS4_23SM90_TMA_LOAD_MULTICASTES1B_vS1C_EENS_8epilogue10collective6detail29Sm90TmaWarpSpecializedAdapterINS1G_15DefaultEpilogueISJ_SK_SK_NS1F_6thread17LinearCombinationISJ_Li1EffLNS1K_9ScaleType4KindE0ELNS_15FloatRoundStyleE2ESJ_EENS1_15EpilogueDefaultEEEEEvvEEEEvNT_6ParamsE,"aw",@nobits
	.sectionflags	@""
	.align	16
	.zero		1024


//--------------------- .nv.shared.reserved.0     --------------------------
	.section	.nv.shared.reserved.0,"aw",@nobits
	.weak		__nv_reservedSMEM_offset_0_alias
	.size		__nv_reservedSMEM_offset_0_alias, 0, 0
	.other		__nv_reservedSMEM_offset_0_alias,@"STO_CUDA_RESERVED_SHARED STV_DEFAULT"
__nv_reservedSMEM_offset_0_alias:
	.zero		0


//--------------------- .nv.global                --------------------------
	.section	.nv.global,"aw",@nobits
.nv.global:
	.type		_ZN40_INTERNAL_28c40c1f_4_k_cu_3e4ba933_301064cute1_E,@object
	.size		_ZN40_INTERNAL_28c40c1f_4_k_cu_3e4ba933_301064cute1_E,(_ZN40_INTERNAL_28c40c1f_4_k_cu_3e4ba933_301064cuda3std3__45__cpo6cbeginE - _ZN40_INTERNAL_28c40c1f_4_k_cu_3e4ba933_301064cute1_E)
_ZN40_INTERNAL_28c40c1f_4_k_cu_3e4ba933_301064cute1_E:
	.zero		1
	.type		_ZN40_INTERNAL_28c40c1f_4_k_cu_3e4ba933_301064cuda3std3__45__cpo6cbeginE,@object
	.size		_ZN40_INTERNAL_28c40c1f_4_k_cu_3e4ba933_301064cuda3std3__45__cpo6cbeginE,(_ZN40_INTERNAL_28c40c1f_4_k_cu_3e4ba933_301064cuda3std3__48in_placeE - _ZN40_INTERNAL_28c40c1f_4_k_cu_3e4ba933_301064cuda3std3__45__cpo6cbeginE)
_ZN40_INTERNAL_28c40c1f_4_k_cu_3e4ba933_301064cuda3std3__45__cpo6cbeginE:
	.zero		1
	.type		_ZN40_INTERNAL_28c40c1f_4_k_cu_3e4ba933_301064cuda3std3__48in_placeE,@object
	.size		_ZN40_INTERNAL_28c40c1f_4_k_cu_3e4ba933_301064cuda3std3__48in_placeE,(_ZN40_INTERNAL_28c40c1f_4_k_cu_3e4ba933_301064cuda3std6ranges3__45__cpo9iter_moveE - _ZN40_INTERNAL_28c40c1f_4_k_cu_3e4ba933_301064cuda3std3__48in_placeE)
_ZN40_INTERNAL_28c40c1f_4_k_cu_3e4ba933_301064cuda3std3__48in_placeE:
	.zero		1
	.type		_ZN40_INTERNAL_28c40c1f_4_k_cu_3e4ba933_301064cuda3std6ranges3__45__cpo9iter_moveE,@object
	.size		_ZN40_INTERNAL_28c40c1f_4_k_cu_3e4ba933_301064cuda3std6ranges3__45__cpo9iter_moveE,(_ZN40_INTERNAL_28c40c1f_4_k_cu_3e4ba933_301064cuda3std3__45__cpo5beginE - _ZN40_INTERNAL_28c40c1f_4_k_cu_3e4ba933_301064cuda3std6ranges3__45__cpo9iter_moveE)
_ZN40_INTERNAL_28c40c1f_4_k_cu_3e4ba933_301064cuda3std6ranges3__45__cpo9iter_moveE:
	.zero		1
	.type		_ZN40_INTERNAL_28c40c1f_4_k_cu_3e4ba933_301064cuda3std3__45__cpo5beginE,@object
	.size		_ZN40_INTERNAL_28c40c1f_4_k_cu_3e4ba933_301064cuda3std3__45__cpo5beginE,(_ZN40_INTERNAL_28c40c1f_4_k_cu_3e4ba933_301064cuda3std3__442_GLOBAL__N__28c40c1f_4_k_cu_3e4ba933_301066ignoreE - _ZN40_INTERNAL_28c40c1f_4_k_cu_3e4ba933_301064cuda3std3__45__cpo5beginE)
_ZN40_INTERNAL_28c40c1f_4_k_cu_3e4ba933_301064cuda3std3__45__cpo5beginE:
	.zero		1
	.type		_ZN40_INTERNAL_28c40c1f_4_k_cu_3e4ba933_301064cuda3std3__442_GLOBAL__N__28c40c1f_4_k_cu_3e4ba933_301066ignoreE,@object
	.size		_ZN40_INTERNAL_28c40c1f_4_k_cu_3e4ba933_301064cuda3std3__442_GLOBAL__N__28c40c1f_4_k_cu_3e4ba933_301066ignoreE,(_ZN40_INTERNAL_28c40c1f_4_k_cu_3e4ba933_301064cute7productE - _ZN40_INTERNAL_28c40c1f_4_k_cu_3e4ba933_301064cuda3std3__442_GLOBAL__N__28c40c1f_4_k_cu_3e4ba933_301066ignoreE)
_ZN40_INTERNAL_28c40c1f_4_k_cu_3e4ba933_301064cuda3std3__442_GLOBAL__N__28c40c1f_4_k_cu_3e4ba933_301066ignoreE:
	.zero		1
	.type		_ZN40_INTERNAL_28c40c1f_4_k_cu_3e4ba933_301064cute7productE,@object
	.size		_ZN40_INTERNAL_28c40c1f_4_k_cu_3e4ba933_301064cute7productE,(_ZN40_INTERNAL_28c40c1f_4_k_cu_3e4ba933_301064cuda3std3__45__cpo3endE - _ZN40_INTERNAL_28c40c1f_4_k_cu_3e4ba933_301064cute7productE)
_ZN40_INTERNAL_28c40c1f_4_k_cu_3e4ba933_301064cute7productE:
	.zero		1
	.type		_ZN40_INTERNAL_28c40c1f_4_k_cu_3e4ba933_301064cuda3std3__45__cpo3endE,@object
	.size		_ZN40_INTERNAL_28c40c1f_4_k_cu_3e4ba933_301064cuda3std3__45__cpo3endE,(_ZN40_INTERNAL_28c40c1f_4_k_cu_3e4ba933_301064cuda3std3__419piecewise_constructE - _ZN40_INTERNAL_28c40c1f_4_k_cu_3e4ba933_301064cuda3std3__45__cpo3endE)
_ZN40_INTERNAL_28c40c1f_4_k_cu_3e4ba933_301064cuda3std3__45__cpo3endE:
	.zero		1
	.type		_ZN40_INTERNAL_28c40c1f_4_k_cu_3e4ba933_301064cuda3std3__419piecewise_constructE,@object
	.size		_ZN40_INTERNAL_28c40c1f_4_k_cu_3e4ba933_301064cuda3std3__419piecewise_constructE,(_ZN40_INTERNAL_28c40c1f_4_k_cu_3e4ba933_301064cuda3std3__45__cpo4cendE - _ZN40_INTERNAL_28c40c1f_4_k_cu_3e4ba933_301064cuda3std3__419piecewise_constructE)
_ZN40_INTERNAL_28c40c1f_4_k_cu_3e4ba933_301064cuda3std3__419piecewise_constructE:
	.zero		1
	.type		_ZN40_INTERNAL_28c40c1f_4_k_cu_3e4ba933_301064cuda3std3__45__cpo4cendE,@object
	.size		_ZN40_INTERNAL_28c40c1f_4_k_cu_3e4ba933_301064cuda3std3__45__cpo4cendE,(_ZN40_INTERNAL_28c40c1f_4_k_cu_3e4ba933_301064cuda3std6ranges3__45__cpo4swapE - _ZN40_INTERNAL_28c40c1f_4_k_cu_3e4ba933_301064cuda3std3__45__cpo4cendE)
_ZN40_INTERNAL_28c40c1f_4_k_cu_3e4ba933_301064cuda3std3__45__cpo4cendE:
	.zero		1
	.type		_ZN40_INTERNAL_28c40c1f_4_k_cu_3e4ba933_301064cuda3std6ranges3__45__cpo4swapE,@object
	.size		_ZN40_INTERNAL_28c40c1f_4_k_cu_3e4ba933_301064cuda3std6ranges3__45__cpo4swapE,(.L_8 - _ZN40_INTERNAL_28c40c1f_4_k_cu_3e4ba933_301064cuda3std6ranges3__45__cpo4swapE)
_ZN40_INTERNAL_28c40c1f_4_k_cu_3e4ba933_301064cuda3std6ranges3__45__cpo4swapE:
	.zero		1
.L_8:


//--------------------- .nv.constant0._ZN7cutlass13device_kernelINS_4gemm6kernel13GemmUniversalIN4cute5tupleIJiiiiEEENS1_10collective13CollectiveMmaINS1_34MainloopSm90TmaGmmaWarpSpecializedILi3ENS5_IJNS4_1CILi2EEENSA_ILi1EEESC_EEENS1_35KernelTmaWarpSpecializedCooperativeEEENS5_IJNSA_ILi256EEESG_NSA_ILi64EEEEEENS_10bfloat16_tENS5_IJlSC_lEEESJ_SK_NS4_8TiledMMAINS4_8MMA_AtomIJNS4_4SM904GMMA28MMA_64x256x16_F32BF16BF16_SSILNSO_5MajorE0ELSQ_0ELNSO_7ScaleInE1ELSR_1EEEEEENS4_6LayoutISD_NS5_IJSC_NSA_ILi0EEESV_EEEEENS5_IJNS4_10UnderscoreESY_SY_EEEEENS4_13SM90_TMA_LOADENS4_14ComposedLayoutINS4_7SwizzleILi3ELi4ELi3EEENS4_18smem_ptr_flag_bitsILi16EEENSU_INS5_IJNSA_ILi8EEESH_EEENS5_IJSH_SC_EEEEEEEvNS4_8identityENS4_23SM90_TMA_LOAD_MULTICASTES1B_vS1C_EENS_8epilogue10collective6detail29Sm90TmaWarpSpecializedAdapterINS1G_15DefaultEpilogueISJ_SK_SK_NS1F_6thread17LinearCombinationISJ_Li1EffLNS1K_9ScaleType4KindE0ELNS_15FloatRoundStyleE2ESJ_EENS1_15EpilogueDefaultEEEEEvvEEEEvNT_6ParamsE --------------------------
	.section	.nv.constant0._ZN7cutlass13device_kernelINS_4gemm6kernel13GemmUniversalIN4cute5tupleIJiiiiEEENS1_10collective13CollectiveMmaINS1_34MainloopSm90TmaGmmaWarpSpecializedILi3ENS5_IJNS4_1CILi2EEENSA_ILi1EEESC_EEENS1_35KernelTmaWarpSpecializedCooperativeEEENS5_IJNSA_ILi256EEESG_NSA_ILi64EEEEEENS_10bfloat16_tENS5_IJlSC_lEEESJ_SK_NS4_8TiledMMAINS4_8MMA_AtomIJNS4_4SM904GMMA28MMA_64x256x16_F32BF16BF16_SSILNSO_5MajorE0ELSQ_0ELNSO_7ScaleInE1ELSR_1EEEEEENS4_6LayoutISD_NS5_IJSC_NSA_ILi0EEESV_EEEEENS5_IJNS4_10UnderscoreESY_SY_EEEEENS4_13SM90_TMA_LOADENS4_14ComposedLayoutINS4_7SwizzleILi3ELi4ELi3EEENS4_18smem_ptr_flag_bitsILi16EEENSU_INS5_IJNSA_ILi8EEESH_EEENS5_IJSH_SC_EEEEEEEvNS4_8identityENS4_23SM90_TMA_LOAD_MULTICASTES1B_vS1C_EENS_8epilogue10collective6detail29Sm90TmaWarpSpecializedAdapterINS1G_15DefaultEpilogueISJ_SK_SK_NS1F_6thread17LinearCombinationISJ_Li1EffLNS1K_9ScaleType4KindE0ELNS_15FloatRoundStyleE2ESJ_EENS1_15EpilogueDefaultEEEEEvvEEEEvNT_6ParamsE,"a",@progbits
	.sectionflags	@""
	.align	4
.nv.constant0._ZN7cutlass13device_kernelINS_4gemm6kernel13GemmUniversalIN4cute5tupleIJiiiiEEENS1_10collective13CollectiveMmaINS1_34MainloopSm90TmaGmmaWarpSpecializedILi3ENS5_IJNS4_1CILi2EEENSA_ILi1EEESC_EEENS1_35KernelTmaWarpSpecializedCooperativeEEENS5_IJNSA_ILi256EEESG_NSA_ILi64EEEEEENS_10bfloat16_tENS5_IJlSC_lEEESJ_SK_NS4_8TiledMMAINS4_8MMA_AtomIJNS4_4SM904GMMA28MMA_64x256x16_F32BF16BF16_SSILNSO_5MajorE0ELSQ_0ELNSO_7ScaleInE1ELSR_1EEEEEENS4_6LayoutISD_NS5_IJSC_NSA_ILi0EEESV_EEEEENS5_IJNS4_10UnderscoreESY_SY_EEEEENS4_13SM90_TMA_LOADENS4_14ComposedLayoutINS4_7SwizzleILi3ELi4ELi3EEENS4_18smem_ptr_flag_bitsILi16EEENSU_INS5_IJNSA_ILi8EEESH_EEENS5_IJSH_SC_EEEEEEEvNS4_8identityENS4_23SM90_TMA_LOAD_MULTICASTES1B_vS1C_EENS_8epilogue10collective6detail29Sm90TmaWarpSpecializedAdapterINS1G_15DefaultEpilogueISJ_SK_SK_NS1F_6thread17LinearCombinationISJ_Li1EffLNS1K_9ScaleType4KindE0ELNS_15FloatRoundStyleE2ESJ_EENS1_15EpilogueDefaultEEEEEvvEEEEvNT_6ParamsE:
	.zero		1664


//--------------------- SYMBOLS --------------------------

	.type		.nv.reservedSmem.offset0,@object
	.size		.nv.reservedSmem.offset0,0x4
	.type		__assertfail,@function
